def gluon_tcgen05(
    a_ptr,
    b_ptr,
    c_ptr,
    M,
    N,
    K,
    stride_am,
    stride_bk,
    stride_cm,
    BLOCK_M: gl.constexpr,
    BLOCK_N: gl.constexpr,
    BLOCK_K: gl.constexpr,
    DTYPE: gl.constexpr,
    A_LAYOUT: gl.constexpr,
    B_LAYOUT: gl.constexpr,
    C_LAYOUT: gl.constexpr,
    B_SHAPE: gl.constexpr,
    TMEM_LAYOUT: gl.constexpr,
    TMEM_REG: gl.constexpr,
    TRANS_B: gl.constexpr,
    NUM_BUFFERS: gl.constexpr,
):
    a_desc = tma.make_tensor_descriptor(
        a_ptr, [M, K], [stride_am, 1], [BLOCK_M, BLOCK_K], A_LAYOUT
    )
    b_desc = tma.make_tensor_descriptor(
        b_ptr,
        [N, K] if TRANS_B else [K, N],
        [stride_bk, 1],
        B_SHAPE,
        B_LAYOUT,
    )
    c_desc = tma.make_tensor_descriptor(
        c_ptr, [M, N], [stride_cm, 1], [BLOCK_M, BLOCK_N], C_LAYOUT
    )

    a_bufs = gl.allocate_shared_memory(
        DTYPE, [NUM_BUFFERS, BLOCK_M, BLOCK_K], A_LAYOUT
    )
    b_bufs = gl.allocate_shared_memory(DTYPE, [NUM_BUFFERS] + B_SHAPE, B_LAYOUT)

    pid_m = gl.program_id(0)
    pid_n = gl.program_id(1)
    off_m = pid_m * BLOCK_M
    off_n = pid_n * BLOCK_N

    tma_bars = gl.allocate_shared_memory(
        gl.int64, [NUM_BUFFERS, 1], mbarrier.MBarrierLayout()
    )
    mma_bars = gl.allocate_shared_memory(
        gl.int64, [NUM_BUFFERS, 1], mbarrier.MBarrierLayout()
    )
    for i in gl.static_range(NUM_BUFFERS):
        mbarrier.init(tma_bars.index(i), count=1)
        mbarrier.init(mma_bars.index(i), count=1)

    acc_tmem = allocate_tensor_memory(gl.float32, [BLOCK_M, BLOCK_N], TMEM_LAYOUT)
    idx = 0
    phase = 0
    use_acc = False
    for k in range(0, K, BLOCK_K):
        a = a_bufs.index(idx)
        b = b_bufs.index(idx)
        tma_bar = tma_bars.index(idx)
        mma_bar = mma_bars.index(idx)
        mbarrier.expect(
            tma_bar, a_desc.block_type.nbytes + b_desc.block_type.nbytes
        )
        tma.async_copy_global_to_shared(a_desc, [off_m, k], tma_bar, a)
        tma.async_copy_global_to_shared(
            b_desc, [off_n, k] if TRANS_B else [k, off_n], tma_bar, b
        )
        mbarrier.wait(tma_bar, phase=phase)

        if TRANS_B:
            b = b.permute((1, 0))
        tcgen05_mma(a, b, acc_tmem, use_acc=use_acc)
        tcgen05_commit(mma_bar)
        mbarrier.wait(mma_bar, phase=phase)
        use_acc = True

        idx += 1
        if idx == NUM_BUFFERS:
            idx = 0
            phase ^= 1

    for i in gl.static_range(NUM_BUFFERS):
        mbarrier.invalidate(tma_bars.index(i))
        mbarrier.invalidate(mma_bars.index(i))

    acc = acc_tmem.load(TMEM_REG)
    c_smem = gl.allocate_shared_memory(DTYPE, [BLOCK_M, BLOCK_N], C_LAYOUT)
    c_smem.store(acc.to(DTYPE))
    fence_async_shared()
    tma.async_copy_shared_to_global(c_desc, [off_m, off_n], c_smem)
    tma.store_wait(pendings=0)

# config = {"BLOCK_K": 32, "BLOCK_M": 128, "BLOCK_N": 128, "arch": "sm_100", "dtype": "bf16", "num_buffers": 2, "num_warps": 8, "trans_b": 1}
# arch = sm_100


// ===== COMPILED SASS (sm_100a) =====

	.target	sm_100a

	.elftype	@"ET_EXEC"


//--------------------- .note.nv.tkinfo           --------------------------
	.section	.note.nv.tkinfo,"",@"SHT_NOTE"
	.sectionflags	@"SHF_NOTE_NV_TKINFO"
	.tkinfo
        /*0018*/ 	.word	0x00000081
        /*0030*/ 	.string	""
        /*0030*/ 	.string	"ptxas-blackwell"
        /*0030*/ 	.string	"Cuda compilation tools, release 12.9, V12.9.86"
        /*0030*/ 	.string	"Build cuda_12.9.r12.9/compiler.36037853_0"
        /*0030*/ 	.string	"-v  -suppress-debug-info  -lineinfo  -arch sm_100a "



//--------------------- .note.nv.cuver            --------------------------
	.section	.note.nv.cuver,"",@"SHT_NOTE"
	.sectionflags	@"SHF_NOTE_NV_CUVER"
        /*0018*/ 	.short	0x0001
        /*001a*/ 	.short	0x0064
        /*001c*/ 	.short	0x0001
        /*001e*/ 	.short	0x0000
        /*0020*/ 	.short	0x0001
        /*0022*/ 	.short	0x0000


//--------------------- .nv.info                  --------------------------
	.section	.nv.info,"",@"SHT_CUDA_INFO"
	.align	4


	//----- nvinfo : EIATTR_REGCOUNT
	.align		4
        /*0000*/ 	.byte	0x04, 0x2f
        /*0002*/ 	.short	(.L_4 - .L_3)
	.align		4
.L_3:
        /*0004*/ 	.word	index@(gluon_tcgen05)
        /*0008*/ 	.word	0x00000047


	//----- nvinfo : EIATTR_FRAME_SIZE
	.align		4
.L_4:
        /*000c*/ 	.byte	0x04, 0x11
        /*000e*/ 	.short	(.L_6 - .L_5)
	.align		4
.L_5:
        /*0010*/ 	.word	index@($__internal_2_$__cuda_sm10x_tcgen05_guardrail_trap_unallocated_columns_being_dealloced)
        /*0014*/ 	.word	0x00000000


	//----- nvinfo : EIATTR_FRAME_SIZE
	.align		4
.L_6:
        /*0018*/ 	.byte	0x04, 0x11
        /*001a*/ 	.short	(.L_8 - .L_7)
	.align		4
.L_7:
        /*001c*/ 	.word	index@($__internal_1_$__cuda_sm10x_tcgen05_guardrail_trap_phase_invalid_during_alloc)
        /*0020*/ 	.word	0x00000000


	//----- nvinfo : EIATTR_FRAME_SIZE
	.align		4
.L_8:
        /*0024*/ 	.byte	0x04, 0x11
        /*0026*/ 	.short	(.L_10 - .L_9)
	.align		4
.L_9:
        /*0028*/ 	.word	index@($__internal_0_$__cuda_sm10x_tcgen05_guardrail_trap_col_being_dealloced_not_returned_by_alloc)
        /*002c*/ 	.word	0x00000000


	//----- nvinfo : EIATTR_FRAME_SIZE
	.align		4
.L_10:
        /*0030*/ 	.byte	0x04, 0x11
        /*0032*/ 	.short	(.L_12 - .L_11)
	.align		4
.L_11:
        /*0034*/ 	.word	index@(gluon_tcgen05)
        /*0038*/ 	.word	0x00000000


	//----- nvinfo : EIATTR_MIN_STACK_SIZE
	.align		4
.L_12:
        /*003c*/ 	.byte	0x04, 0x12
        /*003e*/ 	.short	(.L_14 - .L_13)
	.align		4
.L_13:
        /*0040*/ 	.word	index@(gluon_tcgen05)
        /*0044*/ 	.word	0x00000000
.L_14:


//--------------------- .nv.info.gluon_tcgen05    --------------------------
	.section	.nv.info.gluon_tcgen05,"",@"SHT_CUDA_INFO"
	.sectionflags	@""
	.align	4


	//----- nvinfo : EIATTR_CUDA_API_VERSION
	.align		4
        /*0000*/ 	.byte	0x04, 0x37
        /*0002*/ 	.short	(.L_16 - .L_15)
.L_15:
        /*0004*/ 	.word	0x00000081


	//----- nvinfo : EIATTR_KPARAM_INFO
	.align		4
.L_16:
        /*0008*/ 	.byte	0x04, 0x17
        /*000a*/ 	.short	(.L_18 - .L_17)
.L_17:
        /*000c*/ 	.word	0x00000000
        /*0010*/ 	.short	0x000a
        /*0012*/ 	.short	0x0048
        /*0014*/ 	.byte	0x00, 0xf4, 0x21, 0x00


	//----- nvinfo : EIATTR_KPARAM_INFO
	.align		4
.L_18:
        /*0018*/ 	.byte	0x04, 0x17
        /*001a*/ 	.short	(.L_20 - .L_19)
.L_19:
        /*001c*/ 	.word	0x00000000
        /*0020*/ 	.short	0x0009
        /*0022*/ 	.short	0x0040
        /*0024*/ 	.byte	0x00, 0xf4, 0x21, 0x00


	//----- nvinfo : EIATTR_KPARAM_INFO
	.align		4
.L_20:
        /*0028*/ 	.byte	0x04, 0x17
        /*002a*/ 	.short	(.L_22 - .L_21)
.L_21:
        /*002c*/ 	.word	0x00000000
        /*0030*/ 	.short	0x0008
        /*0032*/ 	.short	0x0038
        /*0034*/ 	.byte	0x00, 0xf0, 0x21, 0x00


	//----- nvinfo : EIATTR_KPARAM_INFO
	.align		4
.L_22:
        /*0038*/ 	.byte	0x04, 0x17
        /*003a*/ 	.short	(.L_24 - .L_23)
.L_23:
        /*003c*/ 	.word	0x00000000
        /*0040*/ 	.short	0x0007
        /*0042*/ 	.short	0x0030
        /*0044*/ 	.byte	0x00, 0xf0, 0x21, 0x00


	//----- nvinfo : EIATTR_KPARAM_INFO
	.align		4
.L_24:
        /*0048*/ 	.byte	0x04, 0x17
        /*004a*/ 	.short	(.L_26 - .L_25)
.L_25:
        /*004c*/ 	.word	0x00000000
        /*0050*/ 	.short	0x0006
        /*0052*/ 	.short	0x0028
        /*0054*/ 	.byte	0x00, 0xf0, 0x21, 0x00


	//----- nvinfo : EIATTR_KPARAM_INFO
	.align		4
.L_26:
        /*0058*/ 	.byte	0x04, 0x17
        /*005a*/ 	.short	(.L_28 - .L_27)
.L_27:
        /*005c*/ 	.word	0x00000000
        /*0060*/ 	.short	0x0005
        /*0062*/ 	.short	0x0020
        /*0064*/ 	.byte	0x00, 0xf0, 0x11, 0x00


	//----- nvinfo : EIATTR_KPARAM_INFO
	.align		4
.L_28:
        /*0068*/ 	.byte	0x04, 0x17
        /*006a*/ 	.short	(.L_30 - .L_29)
.L_29:
        /*006c*/ 	.word	0x00000000
        /*0070*/ 	.short	0x0004
        /*0072*/ 	.short	0x001c
        /*0074*/ 	.byte	0x00, 0xf0, 0x11, 0x00


	//----- nvinfo : EIATTR_KPARAM_INFO
	.align		4
.L_30:
        /*0078*/ 	.byte	0x04, 0x17
        /*007a*/ 	.short	(.L_32 - .L_31)
.L_31:
        /*007c*/ 	.word	0x00000000
        /*0080*/ 	.short	0x0003
        /*0082*/ 	.short	0x0018
        /*0084*/ 	.byte	0x00, 0xf0, 0x11, 0x00


	//----- nvinfo : EIATTR_KPARAM_INFO
	.align		4
.L_32:
        /*0088*/ 	.byte	0x04, 0x17
        /*008a*/ 	.short	(.L_34 - .L_33)
.L_33:
        /*008c*/ 	.word	0x00000000
        /*0090*/ 	.short	0x0002
        /*0092*/ 	.short	0x0010
        /*0094*/ 	.byte	0x00, 0xf4, 0x21, 0x00


	//----- nvinfo : EIATTR_KPARAM_INFO
	.align		4
.L_34:
        /*0098*/ 	.byte	0x04, 0x17
        /*009a*/ 	.short	(.L_36 - .L_35)
.L_35:
        /*009c*/ 	.word	0x00000000
        /*00a0*/ 	.short	0x0001
        /*00a2*/ 	.short	0x0008
        /*00a4*/ 	.byte	0x00, 0xf4, 0x21, 0x00


	//----- nvinfo : EIATTR_KPARAM_INFO
	.align		4
.L_36:
        /*00a8*/ 	.byte	0x04, 0x17
        /*00aa*/ 	.short	(.L_38 - .L_37)
.L_37:
        /*00ac*/ 	.word	0x00000000
        /*00b0*/ 	.short	0x0000
        /*00b2*/ 	.short	0x0000
        /*00b4*/ 	.byte	0x00, 0xf4, 0x21, 0x00


	//----- nvinfo : EIATTR_AT_ENTRY_FRAGMENTS
	.align		4
.L_38:
        /*00b8*/ 	.byte	0x04, 0x4f
        /*00ba*/ 	.short	(.L_40 - .L_39)


	//   ....[0]....
.L_39:
        /*00bc*/ 	.word	0x00000004


	//----- nvinfo : EIATTR_RESERVED_SMEM_USED
	.align		4
.L_40:
        /*00c0*/ 	.byte	0x01, 0x41
	.zero		2


	//----- nvinfo : EIATTR_SPARSE_MMA_MASK
	.align		4
        /*00c4*/ 	.byte	0x03, 0x50
        /*00c6*/ 	.short	0x0000


	//----- nvinfo : EIATTR_TCGEN05_1CTA_USED
	.align		4
        /*00c8*/ 	.byte	0x01, 0x51
	.zero		2


	//----- nvinfo : EIATTR_MAXREG_COUNT
	.align		4
        /*00cc*/ 	.byte	0x03, 0x1b
        /*00ce*/ 	.short	0x00ff


	//----- nvinfo : EIATTR_NUM_BARRIERS
	.align		4
        /*00d0*/ 	.byte	0x02, 0x4c
        /*00d2*/ 	.byte	0x01
	.zero		1


	//----- nvinfo : EIATTR_INT_WARP_WIDE_INSTR_OFFSETS
	.align		4
        /*00d4*/ 	.byte	0x04, 0x31
        /*00d6*/ 	.short	(.L_42 - .L_41)


	//   ....[0]....
.L_41:
        /*00d8*/ 	.word	0x00001770


	//   ....[1]....
        /*00dc*/ 	.word	0x00001790


	//   ....[2]....
        /*00e0*/ 	.word	0x00001820


	//   ....[3]....
        /*00e4*/ 	.word	0x000019d0


	//   ....[4]....
        /*00e8*/ 	.word	0x000019e0


	//   ....[5]....
        /*00ec*/ 	.word	0x000019f0


	//   ....[6]....
        /*00f0*/ 	.word	0x00001a00


	//   ....[7]....
        /*00f4*/ 	.word	0x00001c80


	//   ....[8]....
        /*00f8*/ 	.word	0x00001c90


	//   ....[9]....
        /*00fc*/ 	.word	0x00001e00


	//   ....[10]....
        /*0100*/ 	.word	0x00001e50


	//   ....[11]....
        /*0104*/ 	.word	0x00001e60


	//   ....[12]....
        /*0108*/ 	.word	0x00001e90


	//   ....[13]....
        /*010c*/ 	.word	0x000020a0


	//   ....[14]....
        /*0110*/ 	.word	0x000020b0


	//   ....[15]....
        /*0114*/ 	.word	0x00002380


	//   ....[16]....
        /*0118*/ 	.word	0x00002390


	//   ....[17]....
        /*011c*/ 	.word	0x00002880


	//   ....[18]....
        /*0120*/ 	.word	0x000028d0


	//----- nvinfo : EIATTR_COOP_GROUP_MASK_REGIDS
	.align		4
.L_42:
        /*0124*/ 	.byte	0x04, 0x29
        /*0126*/ 	.short	(.L_44 - .L_43)


	//   ....[0]....
.L_43:
        /*0128*/ 	.word	0xffffffff


	//   ....[1]....
        /*012c*/ 	.word	0xffffffff


	//   ....[2]....
        /*0130*/ 	.word	0xffffffff


	//   ....[3]....
        /*0134*/ 	.word	0xffffffff


	//   ....[4]....
        /*0138*/ 	.word	0xffffffff


	//   ....[5]....
        /*013c*/ 	.word	0xffffffff


	//   ....[6]....
        /*0140*/ 	.word	0xffffffff


	//   ....[7]....
        /*0144*/ 	.word	0xffffffff


	//   ....[8]....
        /*0148*/ 	.word	0xffffffff


	//   ....[9]....
        /*014c*/ 	.word	0xffffffff


	//----- nvinfo : EIATTR_COOP_GROUP_INSTR_OFFSETS
	.align		4
.L_44:
        /*0150*/ 	.byte	0x04, 0x28
        /*0152*/ 	.short	(.L_46 - .L_45)


	//   ....[0]....
.L_45:
        /*0154*/ 	.word	0x00000050


	//   ....[1]....
        /*0158*/ 	.word	0x00000310


	//   ....[2]....
        /*015c*/ 	.word	0x00000500


	//   ....[3]....
        /*0160*/ 	.word	0x000009a0


	//   ....[4]....
        /*0164*/ 	.word	0x00000ae0


	//   ....[5]....
        /*0168*/ 	.word	0x00000fe0


	//   ....[6]....
        /*016c*/ 	.word	0x00001120


	//   ....[7]....
        /*0170*/ 	.word	0x00001610


	//   ....[8]....
        /*0174*/ 	.word	0x00002710


	//   ....[9]....
        /*0178*/ 	.word	0x00002980


	//----- nvinfo : EIATTR_VRC_CTA_INIT_COUNT
	.align		4
.L_46:
        /*017c*/ 	.byte	0x02, 0x4a
        /*017e*/ 	.byte	0x80
	.zero		1


	//----- nvinfo : EIATTR_MBARRIER_INSTR_OFFSETS
	.align		4
        /*0180*/ 	.byte	0x04, 0x39
        /*0182*/ 	.short	(.L_48 - .L_47)


	//   ....[0]....
.L_47:
        /*0184*/ 	.word	0x00001840
        /*0188*/ 	.word	0x000000ff
        /*018c*/ 	.word	0x00008000
        /*0190*/ 	.short	0x0100
        /*0192*/ 	.byte	0x08
	.zero		1


	//   ....[1]....
        /*0194*/ 	.word	0x00001850
        /*0198*/ 	.word	0x000000ff
        /*019c*/ 	.word	0x00008010
        /*01a0*/ 	.short	0x0100
        /*01a2*/ 	.byte	0x08
	.zero		1


	//   ....[2]....
        /*01a4*/ 	.word	0x00001900
        /*01a8*/ 	.word	0x000000ff
        /*01ac*/ 	.word	0x00008008
        /*01b0*/ 	.short	0x0100
        /*01b2*/ 	.byte	0x08
	.zero		1


	//   ....[3]....
        /*01b4*/ 	.word	0x00001910
        /*01b8*/ 	.word	0x000000ff
        /*01bc*/ 	.word	0x00008018
        /*01c0*/ 	.short	0x0100
        /*01c2*/ 	.byte	0x08
	.zero		1


	//   ....[4]....
        /*01c4*/ 	.word	0x00001ae0
        /*01c8*/ 	.word	0x000000ff
        /*01cc*/ 	.word	0x00008000
        /*01d0*/ 	.short	0x010a
        /*01d2*/ 	.byte	0x08
	.zero		1


	//   ....[5]....
        /*01d4*/ 	.word	0x00001ce0
        /*01d8*/ 	.word	0x000000ff
        /*01dc*/ 	.word	0x00008010
        /*01e0*/ 	.short	0x010a
        /*01e2*/ 	.byte	0x08
	.zero		1


	//   ....[6]....
        /*01e4*/ 	.word	0x00001f00
        /*01e8*/ 	.word	0x000000ff
        /*01ec*/ 	.word	0x00008000
        /*01f0*/ 	.short	0x010a
        /*01f2*/ 	.byte	0x1c
	.zero		1


	//   ....[7]....
        /*01f4*/ 	.word	0x000020f0
        /*01f8*/ 	.word	0x000000ff
        /*01fc*/ 	.word	0x00008010
        /*0200*/ 	.short	0x010a
        /*0202*/ 	.byte	0x1c
	.zero		1


	//   ....[8]....
        /*0204*/ 	.word	0x000021c0
        /*0208*/ 	.word	0x000000ff
        /*020c*/ 	.word	0x00008000
        /*0210*/ 	.short	0x0108
        /*0212*/ 	.byte	0x08
	.zero		1


	//   ....[9]....
        /*0214*/ 	.word	0x000021d0
        /*0218*/ 	.word	0x000000ff
        /*021c*/ 	.word	0x00008010
        /*0220*/ 	.short	0x0108
        /*0222*/ 	.byte	0x08
	.zero		1


	//   ....[10]....
        /*0224*/ 	.word	0x00002220
        /*0228*/ 	.word	0x000000ff
        /*022c*/ 	.word	0x00008008
        /*0230*/ 	.short	0x0108
        /*0232*/ 	.byte	0x08
	.zero		1


	//   ....[11]....
        /*0234*/ 	.word	0x00002230
        /*0238*/ 	.word	0x000000ff
        /*023c*/ 	.word	0x00008018
        /*0240*/ 	.short	0x0108
        /*0242*/ 	.byte	0x08
	.zero		1


	//   ....[12]....
        /*0244*/ 	.word	0x000029a0
        /*0248*/ 	.word	0x000000ff
        /*024c*/ 	.word	0x00008000
        /*0250*/ 	.short	0x010a
        /*0252*/ 	.byte	0x08
	.zero		1


	//   ....[13]....
        /*0254*/ 	.word	0x000029d0
        /*0258*/ 	.word	0x000000ff
        /*025c*/ 	.word	0x00008010
        /*0260*/ 	.short	0x010a
        /*0262*/ 	.byte	0x08
	.zero		1


	//   ....[14]....
        /*0264*/ 	.word	0x00002a00
        /*0268*/ 	.word	0x000000ff
        /*026c*/ 	.word	0x00008000
        /*0270*/ 	.short	0x010a
        /*0272*/ 	.byte	0x1c
	.zero		1


	//   ....[15]....
        /*0274*/ 	.word	0x00002a30
        /*0278*/ 	.word	0x000000ff
        /*027c*/ 	.word	0x00008010
        /*0280*/ 	.short	0x010a
        /*0282*/ 	.byte	0x1c
	.zero		1


	//----- nvinfo : EIATTR_NUM_MBARRIERS
	.align		4
.L_48:
        /*0284*/ 	.byte	0x03, 0x38
        /*0286*/ 	.short	0x0004


	//----- nvinfo : EIATTR_EXIT_INSTR_OFFSETS
	.align		4
        /*0288*/ 	.byte	0x04, 0x1c
        /*028a*/ 	.short	(.L_50 - .L_49)


	//   ....[0]....
.L_49:
        /*028c*/ 	.word	0x00002990


	//----- nvinfo : EIATTR_REQNTID
	.align		4
.L_50:
        /*0290*/ 	.byte	0x04, 0x10
        /*0292*/ 	.short	(.L_52 - .L_51)
.L_51:
        /*0294*/ 	.word	0x00000100
        /*0298*/ 	.word	0x00000001
        /*029c*/ 	.word	0x00000001


	//----- nvinfo : EIATTR_CRS_STACK_SIZE
	.align		4
.L_52:
        /*02a0*/ 	.byte	0x04, 0x1e
        /*02a2*/ 	.short	(.L_54 - .L_53)
.L_53:
        /*02a4*/ 	.word	0x00000000


	//----- nvinfo : EIATTR_CBANK_PARAM_SIZE
	.align		4
.L_54:
        /*02a8*/ 	.byte	0x03, 0x19
        /*02aa*/ 	.short	0x0050


	//----- nvinfo : EIATTR_PARAM_CBANK
	.align		4
        /*02ac*/ 	.byte	0x04, 0x0a
        /*02ae*/ 	.short	(.L_56 - .L_55)
	.align		4
.L_55:
        /*02b0*/ 	.word	index@(.nv.constant0.gluon_tcgen05)
        /*02b4*/ 	.short	0x0380
        /*02b6*/ 	.short	0x0050


	//----- nvinfo : EIATTR_SW_WAR
	.align		4
.L_56:
        /*02b8*/ 	.byte	0x04, 0x36
        /*02ba*/ 	.short	(.L_58 - .L_57)
.L_57:
        /*02bc*/ 	.word	0x00000008
.L_58:


//--------------------- .nv.compat                --------------------------
	.section	.nv.compat,"",@"SHT_CUDA_COMPAT_INFO"
	.align	4
        /*0000*/ 	.byte	0x02, 0x02, 0x02, 0x00, 0x02, 0x05, 0x05, 0x00, 0x02, 0x03, 0x03, 0x00, 0x02, 0x06, 0x01, 0x00


//--------------------- .nv.callgraph             --------------------------
	.section	.nv.callgraph,"",@"SHT_CUDA_CALLGRAPH"
	.align	4
	.sectionentsize	8
	.align		4
        /*0000*/ 	.word	0x00000000
	.align		4
        /*0004*/ 	.word	0xffffffff
	.align		4
        /*0008*/ 	.word	0x00000000
	.align		4
        /*000c*/ 	.word	0xfffffffe
	.align		4
        /*0010*/ 	.word	0x00000000
	.align		4
        /*0014*/ 	.word	0xfffffffd
	.align		4
        /*0018*/ 	.word	0x00000000
	.align		4
        /*001c*/ 	.word	0xfffffffc


//--------------------- .text.gluon_tcgen05       --------------------------
	.section	.text.gluon_tcgen05,"ax",@progbits
	.align	128
        .global         gluon_tcgen05
        .type           gluon_tcgen05,@function
        .size           gluon_tcgen05,(.L_x_77 - gluon_tcgen05)
        .other          gluon_tcgen05,@"STO_CUDA_ENTRY STV_DEFAULT"
gluon_tcgen05:
.text.gluon_tcgen05:
[----:B------:R-:W1:Y:S01]  /*0000*/  LDC R1, c[0x0][0x37c] ;  /* 0x0000df00ff017b82 */ /* 0x000e620000000800 */
[----:B------:R-:W2:Y:S02]  /*0010*/  S2R R0, SR_TID.X ;  /* 0x0000000000007919 */ /* 0x000ea40000002100 */
[----:B--2---:R-:W-:-:S13]  /*0020*/  ISETP.GE.U32.AND P2, PT, R0, 0x20, PT ;  /* 0x000000200000780c */ /* 0x004fda0003f46070 */
[----:B------:R-:W-:Y:S05]  /*0030*/  @P2 BRA `(.L_x_0) ;  /* 0x0000000000b82947 */ /* 0x000fea0003800000 */
[----:B------:R-:W2:Y:S01]  /*0040*/  S2UR UR6, SR_CgaCtaId ;  /* 0x00000000000679c3 */ /* 0x000ea20000008800 */
[----:B------:R-:W-:Y:S01]  /*0050*/  NOP ;  /* 0x0000000000007918 */ /* 0x000fe20000000000 */
[----:B------:R-:W-:Y:S02]  /*0060*/  UMOV UR4, 0x40 ;  /* 0x0000004000047882 */ /* 0x000fe40000000000 */
[----:B--2---:R-:W-:-:S09]  /*0070*/  ULEA UR4, UR6, UR4, 0x18 ;  /* 0x0000000406047291 */ /* 0x004fd2000f8ec0ff */
[----:B------:R-:W2:Y:S01]  /*0080*/  LDS.U8 R2, [UR4] ;  /* 0x00000004ff027984 */ /* 0x000ea20008000000 */
[----:B------:R-:W-:Y:S02]  /*0090*/  UMOV UR4, 0x400 ;  /* 0x0000040000047882 */ /* 0x000fe40000000000 */
[----:B------:R-:W-:Y:S01]  /*00a0*/  ULEA UR4, UR6, UR4, 0x18 ;  /* 0x0000000406047291 */ /* 0x000fe2000f8ec0ff */
[----:B--2---:R-:W-:-:S13]  /*00b0*/  ISETP.NE.AND P0, PT, R2, RZ, PT ;  /* 0x000000ff0200720c */ /* 0x004fda0003f05270 */
[----:B------:R-:W-:Y:S05]  /*00c0*/  @P0 BRA `(.L_x_1) ;  /* 0x00000000007c0947 */ /* 0x000fea0003800000 */
[----:B------:R-:W-:-:S13]  /*00d0*/  ELECT P0, URZ, PT ;  /* 0x0000000000ff782f */ /* 0x000fda0003800000 */
[----:B------:R-:W-:Y:S05]  /*00e0*/  @!P0 BRA `(.L_x_2) ;  /* 0x0000000000848947 */ /* 0x000fea0003800000 */
[----:B------:R-:W-:Y:S01]  /*00f0*/  UMOV UR5, 0x4 ;  /* 0x0000000400057882 */ /* 0x000fe20000000000 */
[----:B------:R-:W-:Y:S02]  /*0100*/  IMAD.MOV.U32 R5, RZ, RZ, 0x1 ;  /* 0x00000001ff057424 */ /* 0x000fe400078e00ff */
[----:B------:R-:W-:Y:S02]  /*0110*/  IMAD.MOV.U32 R3, RZ, RZ, 0xf ;  /* 0x0000000fff037424 */ /* 0x000fe400078e00ff */
[----:B------:R-:W-:Y:S04]  /*0120*/  DEPBAR.LE SB2, 0x36 ;  /* 0x0000ad800000791a */ /* 0x000fe80000000000 */
[----:B------:R-:W2:Y:S02]  /*0130*/  UTCATOMSWS.FIND_AND_SET.ALIGN UP0, UR5, UR5 ;  /* 0x00000005000575e3 */ /* 0x000ea40008000800 */
[----:B--2---:R-:W-:-:S04]  /*0140*/  PLOP3.LUT P0, PT, PT, PT, UP0, 0x80, 0x8 ;  /* 0x000000000008781c */ /* 0x004fc80003f0f008 */
[----:B------:R-:W-:-:S04]  /*0150*/  SEL R2, RZ, 0xffffffff, !P0 ;  /* 0xffffffffff027807 */ /* 0x000fc80004000000 */
[----:B------:R-:W-:Y:S01]  /*0160*/  ISETP.NE.AND P0, PT, R2, RZ, PT ;  /* 0x000000ff0200720c */ /* 0x000fe20003f05270 */
[----:B------:R-:W-:-:S12]  /*0170*/  IMAD.U32 R2, RZ, RZ, UR5 ;  /* 0x00000005ff027e24 */ /* 0x000fd8000f8e00ff */
[----:B------:R-:W-:Y:S05]  /*0180*/  @P0 BRA `(.L_x_3) ;  /* 0x0000000000240947 */ /* 0x000fea0003800000 */
.L_x_4:
[----:B------:R-:W-:Y:S05]  /*0190*/  NANOSLEEP 0x64 ;  /* 0x000000640000795d */ /* 0x000fea0003800000 */
[----:B------:R-:W-:-:S05]  /*01a0*/  UMOV UR5, 0x4 ;  /* 0x0000000400057882 */ /* 0x000fca0000000000 */
[----:B------:R-:W-:Y:S04]  /*01b0*/  DEPBAR.LE SB2, 0x36 ;  /* 0x0000ad800000791a */ /* 0x000fe80000000000 */
[----:B------:R-:W2:Y:S02]  /*01c0*/  UTCATOMSWS.FIND_AND_SET.ALIGN UP0, UR5, UR5 ;  /* 0x00000005000575e3 */ /* 0x000ea40008000800 */
[----:B--2---:R-:W-:-:S04]  /*01d0*/  PLOP3.LUT P0, PT, PT, PT, UP0, 0x80, 0x8 ;  /* 0x000000000008781c */ /* 0x004fc80003f0f008 */
[----:B------:R-:W-:-:S04]  /*01e0*/  SEL R2, RZ, 0xffffffff, !P0 ;  /* 0xffffffffff027807 */ /* 0x000fc80004000000 */
[----:B------:R-:W-:Y:S01]  /*01f0*/  ISETP.NE.AND P0, PT, R2, RZ, PT ;  /* 0x000000ff0200720c */ /* 0x000fe20003f05270 */
[----:B------:R-:W-:-:S12]  /*0200*/  IMAD.U32 R2, RZ, RZ, UR5 ;  /* 0x00000005ff027e24 */ /* 0x000fd8000f8e00ff */
[----:B------:R-:W-:Y:S05]  /*0210*/  @!P0 BRA `(.L_x_4) ;  /* 0xfffffffc00dc8947 */ /* 0x000fea000383ffff */
.L_x_3:
[C---:B------:R-:W-:Y:S01]  /*0220*/  VIADD R4, R2.reuse, 0x10 ;  /* 0x0000001002047836 */ /* 0x040fe20000000000 */
[----:B------:R-:W-:Y:S01]  /*0230*/  UMOV UR5, 0x50 ;  /* 0x0000005000057882 */ /* 0x000fe20000000000 */
[----:B------:R-:W-:Y:S01]  /*0240*/  SHF.L.U32 R3, R3, R2, RZ ;  /* 0x0000000203037219 */ /* 0x000fe200000006ff */
[----:B------:R-:W-:Y:S01]  /*0250*/  ULEA UR5, UR6, UR5, 0x18 ;  /* 0x0000000506057291 */ /* 0x000fe2000f8ec0ff */
[----:B------:R-:W-:Y:S01]  /*0260*/  IMAD.SHL.U32 R2, R2, 0x20, RZ ;  /* 0x0000002002027824 */ /* 0x000fe200078e00ff */
[----:B------:R-:W-:-:S04]  /*0270*/  SHF.L.U32 R4, R5, R4, RZ ;  /* 0x0000000405047219 */ /* 0x000fc800000006ff */
[----:B------:R-:W-:-:S05]  /*0280*/  LOP3.LUT R3, R4, R3, RZ, 0xfc, !PT ;  /* 0x0000000304037212 */ /* 0x000fca00078efcff */
[----:B------:R2:W-:Y:S04]  /*0290*/  ATOMS.OR RZ, [UR5], R3 ;  /* 0x00000003ffff798c */ /* 0x0005e8000b000005 */
[----:B------:R2:W-:Y:S01]  /*02a0*/  STS [UR4], R2 ;  /* 0x00000002ff007988 */ /* 0x0005e20008000804 */
[----:B------:R-:W-:Y:S05]  /*02b0*/  BRA `(.L_x_2) ;  /* 0x0000000000107947 */ /* 0x000fea0003800000 */
.L_x_1:
[----:B------:R-:W-:Y:S01]  /*02c0*/  IMAD.MOV.U32 R3, RZ, RZ, -0x1 ;  /* 0xffffffffff037424 */ /* 0x000fe200078e00ff */
[----:B------:R-:W-:-:S04]  /*02d0*/  MOV R2, 0x300 ;  /* 0x0000030000027802 */ /* 0x000fc80000000f00 */
[----:B------:R2:W-:Y:S03]  /*02e0*/  STS [UR4], R3 ;  /* 0x00000003ff007988 */ /* 0x0005e60008000804 */
[----:B-12---:R-:W-:Y:S05]  /*02f0*/  CALL.REL.NOINC `($__internal_1_$__cuda_sm10x_tcgen05_guardrail_trap_phase_invalid_during_alloc) ;  /* 0x0000002400e47944 */ /* 0x006fea0003c00000 */
.L_x_2:
[----:B------:R-:W-:Y:S05]  /*0300*/  WARPSYNC.ALL ;  /* 0x0000000000007948 */ /* 0x000fea0003800000 */
[----:B------:R-:W-:Y:S01]  /*0310*/  NOP ;  /* 0x0000000000007918 */ /* 0x000fe20000000000 */
.L_x_0:
[----:B------:R-:W3:Y:S08]  /*0320*/  S2UR UR4, SR_CgaCtaId ;  /* 0x00000000000479c3 */ /* 0x000ef00000008800 */
[----:B------:R-:W-:Y:S01]  /*0330*/  BAR.SYNC.DEFER_BLOCKING 0x0 ;  /* 0x0000000000007b1d */ /* 0x000fe20000010000 */
[----:B------:R-:W-:-:S05]  /*0340*/  LOP3.LUT R68, R0, 0xff, RZ, 0xc0, !PT ;  /* 0x000000ff00447812 */ /* 0x000fca00078ec0ff */
[----:B------:R-:W-:Y:S02]  /*0350*/  UMOV UR8, 0x400 ;  /* 0x0000040000087882 */ /* 0x000fe40000000000 */
[----:B------:R-:W4:Y:S08]  /*0360*/  LDC R4, c[0x0][0x398] ;  /* 0x0000e600ff047b82 */ /* 0x000f300000000800 */
[----:B------:R-:W5:Y:S01]  /*0370*/  LDC R10, c[0x0][0x3a0] ;  /* 0x0000e800ff0a7b82 */ /* 0x000f620000000800 */
[----:B---3--:R-:W-:-:S07]  /*0380*/  ULEA UR8, UR4, UR8, 0x18 ;  /* 0x0000000804087291 */ /* 0x008fce000f8ec0ff */
[----:B------:R-:W3:Y:S02]  /*0390*/  S2UR UR19, SR_CTAID.Y ;  /* 0x00000000001379c3 */ /* 0x000ee40000002600 */
[----:B--2---:R-:W2:Y:S06]  /*03a0*/  LDS R3, [UR8] ;  /* 0x00000008ff037984 */ /* 0x004eac0008000800 */
[----:B------:R-:W-:Y:S06]  /*03b0*/  BAR.SYNC.DEFER_BLOCKING 0x0 ;  /* 0x0000000000007b1d */ /* 0x000fec0000010000 */
[----:B------:R-:W-:Y:S05]  /*03c0*/  @P2 BRA `(.L_x_5) ;  /* 0x0000000000182947 */ /* 0x000fea0003800000 */
[----:B------:R-:W-:Y:S01]  /*03d0*/  ELECT P0, URZ, PT ;  /* 0x0000000000ff782f */ /* 0x000fe20003800000 */
[----:B------:R-:W-:Y:S01]  /*03e0*/  IMAD.MOV.U32 R2, RZ, RZ, 0x1 ;  /* 0x00000001ff027424 */ /* 0x000fe200078e00ff */
[----:B------:R-:W-:Y:S01]  /*03f0*/  UMOV UR5, 0x40 ;  /* 0x0000004000057882 */ /* 0x000fe20000000000 */
[----:B------:R-:W-:Y:S01]  /*0400*/  UVIRTCOUNT.DEALLOC.SMPOOL 0x80 ;  /* 0x000000800000784c */ /* 0x000fe20000000000 */
[----:B------:R-:W-:-:S09]  /*0410*/  ULEA UR5, UR4, UR5, 0x18 ;  /* 0x0000000504057291 */ /* 0x000fd2000f8ec0ff */
[----:B------:R5:W-:Y:S03]  /*0420*/  @P0 STS.U8 [UR5], R2 ;  /* 0x00000002ff000988 */ /* 0x000be60008000005 */
.L_x_5:
[----:B------:R-:W5:Y:S01]  /*0430*/  S2UR UR4, SR_CTAID.Z ;  /* 0x00000000000479c3 */ /* 0x000f620000002700 */
[----:B------:R-:W4:Y:S01]  /*0440*/  LDCU UR5, c[0x0][0x370] ;  /* 0x00006e00ff0577ac */ /* 0x000f220008000800 */
[----:B------:R-:W-:Y:S01]  /*0450*/  ISETP.GE.U32.AND P0, PT, R68, 0x20, PT ;  /* 0x000000204400780c */ /* 0x000fe20003f06070 */
[----:B----4-:R-:W-:Y:S01]  /*0460*/  VIADD R4, R4, 0xffffffff ;  /* 0xffffffff04047836 */ /* 0x010fe20000000000 */
[C---:B------:R-:W-:Y:S01]  /*0470*/  ISETP.NE.U32.AND P3, PT, R68.reuse, RZ, PT ;  /* 0x000000ff4400720c */ /* 0x040fe20003f65070 */
[----:B------:R-:W5:Y:S01]  /*0480*/  LDCU UR6, c[0x0][0x374] ;  /* 0x00006e80ff0677ac */ /* 0x000f620008000800 */
[----:B------:R-:W-:Y:S01]  /*0490*/  LEA R11, R68, UR8, 0x2 ;  /* 0x00000008440b7c11 */ /* 0x000fe2000f8e10ff */
[----:B-----5:R-:W-:Y:S01]  /*04a0*/  VIADD R12, R10, 0xffffffff ;  /* 0xffffffff0a0c7836 */ /* 0x020fe20000000000 */
[----:B------:R-:W4:Y:S01]  /*04b0*/  S2UR UR7, SR_CTAID.X ;  /* 0x00000000000779c3 */ /* 0x000f220000002500 */
[----:B------:R-:W5:Y:S01]  /*04c0*/  LDCU.64 UR20, c[0x0][0x3c0] ;  /* 0x00007800ff1477ac */ /* 0x000f620008000a00 */
[----:B--2---:R-:W-:Y:S01]  /*04d0*/  R2UR UR23, R3 ;  /* 0x00000000031772ca */ /* 0x004fe200000e0000 */
[----:B------:R-:W-:Y:S04]  /*04e0*/  BSSY.RECONVERGENT B0, `(.L_x_6) ;  /* 0x0000011000007945 */ /* 0x000fe80003800200 */
[----:B------:R2:W-:Y:S01]  /*04f0*/  @!P0 STS [R11], RZ ;  /* 0x000000ff0b008388 */ /* 0x0005e20000000800 */
[----:B------:R-:W-:-:S03]  /*0500*/  NOP ;  /* 0x0000000000007918 */ /* 0x000fc60000000000 */
[----:B------:R2:W-:Y:S01]  /*0510*/  @!P3 STS [UR8+0x24], R4 ;  /* 0x00002404ff00b988 */ /* 0x0005e20008000808 */
[----:B---3--:R-:W-:-:S03]  /*0520*/  UIMAD UR4, UR4, UR6, UR19 ;  /* 0x00000006040472a4 */ /* 0x008fc6000f8e0213 */
[----:B------:R2:W-:Y:S01]  /*0530*/  @!P3 STS [UR8+0x20], R12 ;  /* 0x0000200cff00b988 */ /* 0x0005e20008000808 */
[----:B----4-:R-:W-:-:S04]  /*0540*/  UIMAD UR4, UR4, UR5, UR7 ;  /* 0x00000005040472a4 */ /* 0x010fc8000f8e0207 */
[----:B------:R-:W-:-:S04]  /*0550*/  UIMAD UR4, UR4, 0x180, URZ ;  /* 0x00000180040478a4 */ /* 0x000fc8000f8e02ff */
[----:B-----5:R-:W-:-:S04]  /*0560*/  UIADD3 UR24, UP0, UPT, UR4, UR20, URZ ;  /* 0x0000001404187290 */ /* 0x020fc8000ff1e0ff */
[----:B------:R-:W-:Y:S01]  /*0570*/  ULEA.HI.X.SX32 UR25, UR4, UR21, 0x1, UP0 ;  /* 0x0000001504197291 */ /* 0x000fe200080f0eff */
[----:B--2---:R-:W-:Y:S11]  /*0580*/  @P3 BRA `(.L_x_7) ;  /* 0x0000000000183947 */ /* 0x004ff60003800000 */
[----:B------:R-:W2:Y:S01]  /*0590*/  LDS R2, [UR8+0x8] ;  /* 0x00000808ff027984 */ /* 0x000ea20008000800 */
[----:B------:R-:W3:Y:S01]  /*05a0*/  LDC.64 R6, c[0x0][0x380] ;  /* 0x0000e000ff067b82 */ /* 0x000ee20000000a00 */
[----:B------:R-:W-:Y:S02]  /*05b0*/  IMAD.MOV.U32 R3, RZ, RZ, 0x70 ;  /* 0x00000070ff037424 */ /* 0x000fe400078e00ff */
[----:B---3--:R3:W-:Y:S03]  /*05c0*/  STS.64 [UR8], R6 ;  /* 0x00000006ff007988 */ /* 0x0087e60008000a08 */
[----:B--2---:R-:W-:-:S05]  /*05d0*/  LOP3.LUT R2, R2, 0x10, R3, 0xd8, !PT ;  /* 0x0000001002027812 */ /* 0x004fca00078ed803 */
[----:B------:R3:W-:Y:S02]  /*05e0*/  STS [UR8+0x8], R2 ;  /* 0x00000802ff007988 */ /* 0x0007e40008000808 */
.L_x_7:
[----:B------:R-:W-:Y:S05]  /*05f0*/  BSYNC.RECONVERGENT B0 ;  /* 0x0000000000007941 */ /* 0x000fea0003800200 */
.L_x_6:
[----:B------:R-:W-:Y:S04]  /*0600*/  BSSY.RECONVERGENT B0, `(.L_x_8) ;  /* 0x000000a000007945 */ /* 0x000fe80003800200 */
[----:B------:R-:W-:Y:S05]  /*0610*/  @P3 BRA `(.L_x_9) ;  /* 0x0000000000203947 */ /* 0x000fea0003800000 */
[----:B---3--:R-:W2:Y:S01]  /*0620*/  LDS R2, [UR8+0x34] ;  /* 0x00003408ff027984 */ /* 0x008ea20008000800 */
[----:B------:R-:W-:Y:S02]  /*0630*/  IMAD.MOV.U32 R3, RZ, RZ, 0x1f000000 ;  /* 0x1f000000ff037424 */ /* 0x000fe400078e00ff */
[----:B------:R-:W-:Y:S01]  /*0640*/  @!P3 IMAD.MOV.U32 R5, RZ, RZ, 0x7f ;  /* 0x0000007fff05b424 */ /* 0x000fe200078e00ff */
[----:B------:R-:W3:Y:S02]  /*0650*/  @!P3 LDS R6, [UR8+0x38] ;  /* 0x00003808ff06b984 */ /* 0x000ee40008000800 */
[----:B--2---:R-:W-:Y:S02]  /*0660*/  LOP3.LUT R2, R2, 0xff000000, R3, 0xb8, !PT ;  /* 0xff00000002027812 */ /* 0x004fe400078eb803 */
[----:B---3--:R-:W-:-:S03]  /*0670*/  @!P3 LOP3.LUT R3, R6, 0xff, R5, 0xb8, !PT ;  /* 0x000000ff0603b812 */ /* 0x008fc600078eb805 */
[----:B------:R2:W-:Y:S04]  /*0680*/  STS [UR8+0x34], R2 ;  /* 0x00003402ff007988 */ /* 0x0005e80008000808 */
[----:B------:R2:W-:Y:S02]  /*0690*/  @!P3 STS [UR8+0x38], R3 ;  /* 0x00003803ff00b988 */ /* 0x0005e40008000808 */
.L_x_9:
[----:B------:R-:W-:Y:S05]  /*06a0*/  BSYNC.RECONVERGENT B0 ;  /* 0x0000000000007941 */ /* 0x000fea0003800200 */
.L_x_8:
[----:B------:R-:W-:Y:S04]  /*06b0*/  BSSY.RECONVERGENT B0, `(.L_x_10) ;  /* 0x000000e000007945 */ /* 0x000fe80003800200 */
[----:B------:R-:W-:Y:S05]  /*06c0*/  @P3 BRA `(.L_x_11) ;  /* 0x0000000000303947 */ /* 0x000fea0003800000 */
[----:B--2---:R-:W2:Y:S01]  /*06d0*/  LDS R3, [UR8+0x34] ;  /* 0x00003408ff037984 */ /* 0x004ea20008000800 */
[----:B------:R-:W4:Y:S03]  /*06e0*/  LDC.64 R8, c[0x0][0x3a8] ;  /* 0x0000ea00ff087b82 */ /* 0x000f260000000a00 */
[----:B---3--:R-:W3:Y:S01]  /*06f0*/  LDS R2, [UR8+0x1c] ;  /* 0x00001c08ff027984 */ /* 0x008ee20008000800 */
[C---:B----4-:R-:W-:Y:S01]  /*0700*/  SHF.L.U64.HI R6, R8.reuse, 0x1, R9 ;  /* 0x0000000108067819 */ /* 0x050fe20000010209 */
[----:B------:R-:W-:-:S03]  /*0710*/  IMAD.SHL.U32 R5, R8, 0x2, RZ ;  /* 0x0000000208057824 */ /* 0x000fc600078e00ff */
[--C-:B------:R-:W-:Y:S02]  /*0720*/  SHF.R.U32.HI R7, RZ, 0x4, R6.reuse ;  /* 0x00000004ff077819 */ /* 0x100fe40000011606 */
[----:B------:R-:W-:-:S05]  /*0730*/  SHF.R.U64 R5, R5, 0x4, R6 ;  /* 0x0000000405057819 */ /* 0x000fca0000001206 */
[----:B------:R4:W-:Y:S01]  /*0740*/  STS [UR8+0xc], R5 ;  /* 0x00000c05ff007988 */ /* 0x0009e20008000808 */
[----:B--2---:R-:W-:Y:S02]  /*0750*/  LOP3.LUT R3, R3, 0x7, RZ, 0xb8, !PT ;  /* 0x0000000703037812 */ /* 0x004fe400078eb8ff */
[----:B---3--:R-:W-:-:S03]  /*0760*/  LOP3.LUT R2, R2, 0xf, R7, 0xb8, !PT ;  /* 0x0000000f02027812 */ /* 0x008fc600078eb807 */
[----:B------:R4:W-:Y:S04]  /*0770*/  STS [UR8+0x34], R3 ;  /* 0x00003403ff007988 */ /* 0x0009e80008000808 */
[----:B------:R4:W-:Y:S02]  /*0780*/  STS [UR8+0x1c], R2 ;  /* 0x00001c02ff007988 */ /* 0x0009e40008000808 */
.L_x_11:
[----:B------:R-:W-:Y:S05]  /*0790*/  BSYNC.RECONVERGENT B0 ;  /* 0x0000000000007941 */ /* 0x000fea0003800200 */
.L_x_10:
[----:B------:R-:W-:Y:S04]  /*07a0*/  BSSY.RECONVERGENT B1, `(.L_x_12) ;  /* 0x000001a000017945 */ /* 0x000fe80003800200 */
[----:B------:R-:W-:Y:S04]  /*07b0*/  BSSY.RELIABLE B0, `(.L_x_13) ;  /* 0x0000015000007945 */ /* 0x000fe80003800100 */
[----:B------:R-:W-:Y:S05]  /*07c0*/  @P3 BRA `(.L_x_14) ;  /* 0x0000000000203947 */ /* 0x000fea0003800000 */
[----:B--234-:R-:W2:Y:S02]  /*07d0*/  LDS R2, [UR8+0x34] ;  /* 0x00003408ff027984 */ /* 0x01cea40008000800 */
[----:B--2---:R-:W-:-:S05]  /*07e0*/  LOP3.LUT R2, R2, 0x38, RZ, 0xb8, !PT ;  /* 0x0000003802027812 */ /* 0x004fca00078eb8ff */
[----:B------:R2:W-:Y:S01]  /*07f0*/  STS [UR8+0x34], R2 ;  /* 0x00003402ff007988 */ /* 0x0005e20008000808 */
[----:B------:R-:W-:Y:S05]  /*0800*/  @P3 BRA `(.L_x_15) ;  /* 0x0000000000203947 */ /* 0x000fea0003800000 */
[----:B--2---:R-:W2:Y:S01]  /*0810*/  LDS R2, [UR8+0x8] ;  /* 0x00000808ff027984 */ /* 0x004ea20008000800 */
[----:B------:R-:W-:-:S05]  /*0820*/  IMAD.MOV.U32 R3, RZ, RZ, 0x780 ;  /* 0x00000780ff037424 */ /* 0x000fca00078e00ff */
[----:B--2---:R-:W-:-:S05]  /*0830*/  LOP3.LUT R2, R2, 0x500, R3, 0xd8, !PT ;  /* 0x0000050002027812 */ /* 0x004fca00078ed803 */
[----:B------:R5:W-:Y:S02]  /*0840*/  STS [UR8+0x8], R2 ;  /* 0x00000802ff007988 */ /* 0x000be40008000808 */
.L_x_14:
[----:B------:R-:W-:Y:S05]  /*0850*/  @P3 BRA `(.L_x_16) ;  /* 0x0000000000283947 */ /* 0x000fea0003800000 */
[----:B--2345:R-:W2:Y:S02]  /*0860*/  LDS R2, [UR8+0x8] ;  /* 0x00000808ff027984 */ /* 0x03cea40008000800 */
[----:B--2---:R-:W-:-:S05]  /*0870*/  LOP3.LUT R2, R2, 0x1800, RZ, 0xb8, !PT ;  /* 0x0000180002027812 */ /* 0x004fca00078eb8ff */
[----:B------:R3:W-:Y:S02]  /*0880*/  STS [UR8+0x8], R2 ;  /* 0x00000802ff007988 */ /* 0x0007e40008000808 */
.L_x_15:
[----:B------:R-:W-:Y:S05]  /*0890*/  @P3 BREAK.RELIABLE B0 ;  /* 0x0000000000003942 */ /* 0x000fea0003800100 */
[----:B------:R-:W-:Y:S05]  /*08a0*/  @P3 BRA `(.L_x_17) ;  /* 0x0000000000243947 */ /* 0x000fea0003800000 */
[----:B------:R-:W4:Y:S01]  /*08b0*/  LDS R3, [UR8+0x8] ;  /* 0x00000808ff037984 */ /* 0x000f220008000800 */
[----:B--23--:R-:W-:-:S05]  /*08c0*/  IMAD.MOV.U32 R2, RZ, RZ, 0x6000 ;  /* 0x00006000ff027424 */ /* 0x00cfca00078e00ff */
[----:B----4-:R-:W-:-:S04]  /*08d0*/  LOP3.LUT R2, R3, 0x4000, R2, 0xd8, !PT ;  /* 0x0000400003027812 */ /* 0x010fc800078ed802 */
[----:B------:R-:W-:-:S05]  /*08e0*/  LOP3.LUT R2, R2, 0x400000, RZ, 0xb8, !PT ;  /* 0x0040000002027812 */ /* 0x000fca00078eb8ff */
[----:B------:R2:W-:Y:S02]  /*08f0*/  STS [UR8+0x8], R2 ;  /* 0x00000802ff007988 */ /* 0x0005e40008000808 */
.L_x_16:
[----:B------:R-:W-:Y:S05]  /*0900*/  BSYNC.RELIABLE B0 ;  /* 0x0000000000007941 */ /* 0x000fea0003800100 */
.L_x_13:
[----:B--2345:R-:W2:Y:S02]  /*0910*/  @!P3 LDS R2, [UR8+0x8] ;  /* 0x00000808ff02b984 */ /* 0x03cea40008000800 */
[----:B--2---:R-:W-:-:S05]  /*0920*/  @!P3 LOP3.LUT R2, R2, 0x8000, RZ, 0xb8, !PT ;  /* 0x000080000202b812 */ /* 0x004fca00078eb8ff */
[----:B------:R4:W-:Y:S02]  /*0930*/  @!P3 STS [UR8+0x8], R2 ;  /* 0x00000802ff00b988 */ /* 0x0009e40008000808 */
.L_x_17:
[----:B------:R-:W-:Y:S05]  /*0940*/  BSYNC.RECONVERGENT B1 ;  /* 0x0000000000017941 */ /* 0x000fea0003800200 */
.L_x_12:
[----:B------:R-:W-:Y:S05]  /*0950*/  WARPSYNC.ALL ;  /* 0x0000000000007948 */ /* 0x000fea0003800000 */
[----:B------:R-:W-:Y:S01]  /*0960*/  NOP ;  /* 0x0000000000007918 */ /* 0x000fe20000000000 */
[----:B------:R-:W-:Y:S05]  /*0970*/  @P0 BRA `(.L_x_18) ;  /* 0x0000000000300947 */ /* 0x000fea0003800000 */
[----:B--234-:R-:W2:Y:S01]  /*0980*/  S2R R2, SR_LANEID ;  /* 0x0000000000027919 */ /* 0x01cea20000000000 */
[----:B------:R-:W-:Y:S05]  /*0990*/  WARPSYNC.ALL ;  /* 0x0000000000007948 */ /* 0x000fea0003800000 */
[----:B------:R-:W-:Y:S01]  /*09a0*/  NOP ;  /* 0x0000000000007918 */ /* 0x000fe20000000000 */
[----:B--2---:R-:W-:-:S05]  /*09b0*/  IMAD.SHL.U32 R5, R2, 0x4, RZ ;  /* 0x0000000402057824 */ /* 0x004fca00078e00ff */
[----:B------:R-:W2:Y:S01]  /*09c0*/  LDS R7, [R5+UR8] ;  /* 0x0000000805077984 */ /* 0x000ea20008000800 */
[----:B------:R-:W-:-:S05]  /*09d0*/  IADD3 R2, P1, PT, R5, UR24, RZ ;  /* 0x0000001805027c10 */ /* 0x000fca000ff3e0ff */
[----:B------:R-:W-:-:S05]  /*09e0*/  IMAD.X R3, RZ, RZ, UR25, P1 ;  /* 0x00000019ff037e24 */ /* 0x000fca00088e06ff */
[----:B--2---:R5:W2:Y:S01]  /*09f0*/  ATOMG.E.EXCH.STRONG.GPU PT, RZ, [R2], R7 ;  /* 0x0000000702ff73a8 */ /* 0x004aa200041ee100 */
[----:B------:R-:W-:-:S04]  /*0a00*/  DEPBAR {5,4,3,2,1,0} ;  /* 0x0000003f0000791a */ /* 0x000fc80000000000 */
[----:B------:R-:W3:Y:S02]  /*0a10*/  CCTL.E.C.LDCU.IV.DEEP [UR24] ;  /* 0x0000000018007540 */ /* 0x000ee40009c08000 */
[----:B---3--:R5:W-:Y:S01]  /*0a20*/  UTMACCTL.IV [UR24] ;  /* 0x00000000180079b9 */ /* 0x008be20008000000 */
[----:B------:R-:W-:Y:S01]  /*0a30*/  NOP ;  /* 0x0000000000007918 */ /* 0x000fe20000000000 */
.L_x_18:
[----:B------:R-:W-:Y:S05]  /*0a40*/  @P0 BRA `(.L_x_19) ;  /* 0x00000000000c0947 */ /* 0x000fea0003800000 */
[----:B------:R0:W-:Y:S01]  /*0a50*/  UTMACMDFLUSH ;  /* 0x00000000000079b7 */ /* 0x0001e20000000000 */
[----:B------:R-:W-:Y:S05]  /*0a60*/  @P0 BRA `(.L_x_19) ;  /* 0x0000000000040947 */ /* 0x000fea0003800000 */
[----:B------:R-:W-:-:S04]  /*0a70*/  DEPBAR.LE SB0, 0x0 ;  /* 0x000080000000791a */ /* 0x000fc80000000000 */
.L_x_19:
[----:B------:R-:W-:Y:S05]  /*0a80*/  WARPSYNC.ALL ;  /* 0x0000000000007948 */ /* 0x000fea0003800000 */
[----:B------:R-:W-:Y:S01]  /*0a90*/  NOP ;  /* 0x0000000000007918 */ /* 0x000fe20000000000 */
[----:B--2---:R-:W-:Y:S06]  /*0aa0*/  BAR.SYNC.DEFER_BLOCKING 0x0 ;  /* 0x0000000000007b1d */ /* 0x004fec0000010000 */
[----:B------:R-:W-:Y:S02]  /*0ab0*/  BSSY.RECONVERGENT B1, `(.L_x_20) ;  /* 0x000000b000017945 */ /* 0x000fe40003800200 */
[----:B------:R-:W-:Y:S06]  /*0ac0*/  BAR.SYNC.DEFER_BLOCKING 0x0 ;  /* 0x0000000000007b1d */ /* 0x000fec0000010000 */
[----:B------:R2:W-:Y:S01]  /*0ad0*/  @!P0 STS [R11], RZ ;  /* 0x000000ff0b008388 */ /* 0x0005e20000000800 */
[----:B------:R-:W-:Y:S01]  /*0ae0*/  NOP ;  /* 0x0000000000007918 */ /* 0x000fe20000000000 */
[----:B------:R-:W-:Y:S05]  /*0af0*/  @P3 BRA `(.L_x_21) ;  /* 0x0000000000183947 */ /* 0x000fea0003800000 */
[----:B---345:R-:W3:Y:S01]  /*0b00*/  LDS R2, [UR8+0x8] ;  /* 0x00000808ff027984 */ /* 0x038ee20008000800 */
[----:B------:R-:W4:Y:S01]  /*0b10*/  LDC.64 R6, c[0x0][0x388] ;  /* 0x0000e200ff067b82 */ /* 0x000f220000000a00 */
[----:B------:R-:W-:Y:S02]  /*0b20*/  IMAD.MOV.U32 R3, RZ, RZ, 0x70 ;  /* 0x00000070ff037424 */ /* 0x000fe400078e00ff */
[----:B----4-:R4:W-:Y:S03]  /*0b30*/  STS.64 [UR8], R6 ;  /* 0x00000006ff007988 */ /* 0x0109e60008000a08 */
[----:B---3--:R-:W-:-:S05]  /*0b40*/  LOP3.LUT R2, R2, 0x10, R3, 0xd8, !PT ;  /* 0x0000001002027812 */ /* 0x008fca00078ed803 */
[----:B------:R4:W-:Y:S02]  /*0b50*/  STS [UR8+0x8], R2 ;  /* 0x00000802ff007988 */ /* 0x0009e40008000808 */
.L_x_21:
[----:B-----5:R-:W-:Y:S05]  /*0b60*/  BSYNC.RECONVERGENT B1 ;  /* 0x0000000000017941 */ /* 0x020fea0003800200 */
.L_x_20:
[----:B------:R-:W-:Y:S04]  /*0b70*/  BSSY.RECONVERGENT B2, `(.L_x_22) ;  /* 0x000000f000027945 */ /* 0x000fe80003800200 */
[----:B------:R-:W-:Y:S04]  /*0b80*/  BSSY.RELIABLE B1, `(.L_x_23) ;  /* 0x000000c000017945 */ /* 0x000fe80003800100 */
[----:B------:R-:W-:Y:S05]  /*0b90*/  @P3 BRA `(.L_x_24) ;  /* 0x0000000000283947 */ /* 0x000fea0003800000 */
[----:B---34-:R-:W3:Y:S01]  /*0ba0*/  LDS R2, [UR8+0x34] ;  /* 0x00003408ff027984 */ /* 0x018ee20008000800 */
[----:B------:R-:W-:Y:S01]  /*0bb0*/  IMAD.MOV.U32 R3, RZ, RZ, 0x1f000000 ;  /* 0x1f000000ff037424 */ /* 0x000fe200078e00ff */
[----:B------:R-:W-:Y:S05]  /*0bc0*/  @P3 BREAK.RELIABLE B1 ;  /* 0x0000000000013942 */ /* 0x000fea0003800100 */
[----:B---3--:R-:W-:-:S05]  /*0bd0*/  LOP3.LUT R2, R2, 0xff000000, R3, 0xb8, !PT ;  /* 0xff00000002027812 */ /* 0x008fca00078eb803 */
[----:B------:R3:W-:Y:S01]  /*0be0*/  STS [UR8+0x34], R2 ;  /* 0x00003402ff007988 */ /* 0x0007e20008000808 */
[----:B------:R-:W-:Y:S05]  /*0bf0*/  @P3 BRA `(.L_x_25) ;  /* 0x0000000000183947 */ /* 0x000fea0003800000 */
[----:B---3--:R-:W3:Y:S01]  /*0c00*/  LDS R2, [UR8+0x38] ;  /* 0x00003808ff027984 */ /* 0x008ee20008000800 */
[----:B------:R-:W-:-:S05]  /*0c10*/  IMAD.MOV.U32 R3, RZ, RZ, 0x7f ;  /* 0x0000007fff037424 */ /* 0x000fca00078e00ff */
[----:B---3--:R-:W-:-:S05]  /*0c20*/  LOP3.LUT R2, R2, 0xff, R3, 0xb8, !PT ;  /* 0x000000ff02027812 */ /* 0x008fca00078eb803 */
[----:B------:R5:W-:Y:S02]  /*0c30*/  STS [UR8+0x38], R2 ;  /* 0x00003802ff007988 */ /* 0x000be40008000808 */
.L_x_24:
[----:B------:R-:W-:Y:S05]  /*0c40*/  BSYNC.RELIABLE B1 ;  /* 0x0000000000017941 */ /* 0x000fea0003800100 */
.L_x_23:
[----:B------:R2:W-:Y:S02]  /*0c50*/  @!P3 STS [UR8+0x20], R12 ;  /* 0x0000200cff00b988 */ /* 0x0005e40008000808 */
.L_x_25:
[----:B------:R-:W-:Y:S05]  /*0c60*/  BSYNC.RECONVERGENT B2 ;  /* 0x0000000000027941 */ /* 0x000fea0003800200 */
.L_x_22:
[----:B------:R-:W-:Y:S05]  /*0c70*/  WARPSYNC.ALL ;  /* 0x0000000000007948 */ /* 0x000fea0003800000 */
[----:B------:R-:W-:Y:S01]  /*0c80*/  NOP ;  /* 0x0000000000007918 */ /* 0x000fe20000000000 */
[----:B------:R-:W2:Y:S01]  /*0c90*/  LDC R5, c[0x0][0x39c] ;  /* 0x0000e700ff057b82 */ /* 0x000ea20000000800 */
[----:B------:R-:W-:Y:S01]  /*0ca0*/  BSSY.RECONVERGENT B2, `(.L_x_26) ;  /* 0x0000010000027945 */ /* 0x000fe20003800200 */
[----:B--2---:R-:W-:-:S05]  /*0cb0*/  VIADD R5, R5, 0xffffffff ;  /* 0xffffffff05057836 */ /* 0x004fca0000000000 */
[----:B------:R2:W-:Y:S01]  /*0cc0*/  @!P3 STS [UR8+0x24], R5 ;  /* 0x00002405ff00b988 */ /* 0x0005e20008000808 */
[----:B------:R-:W-:Y:S05]  /*0cd0*/  @P3 BRA `(.L_x_27) ;  /* 0x0000000000303947 */ /* 0x000fea0003800000 */
[----:B------:R-:W2:Y:S01]  /*0ce0*/  LDS R3, [UR8+0x34] ;  /* 0x00003408ff037984 */ /* 0x000ea20008000800 */
[----:B----4-:R-:W4:Y:S03]  /*0cf0*/  LDC.64 R6, c[0x0][0x3b0] ;  /* 0x0000ec00ff067b82 */ /* 0x010f260000000a00 */
[----:B---3-5:R-:W3:Y:S01]  /*0d00*/  LDS R2, [UR8+0x1c] ;  /* 0x00001c08ff027984 */ /* 0x028ee20008000800 */
        /* <DEDUP_REMOVED lines=9> */
.L_x_27:
[----:B------:R-:W-:Y:S05]  /*0da0*/  BSYNC.RECONVERGENT B2 ;  /* 0x0000000000027941 */ /* 0x000fea0003800200 */
.L_x_26:
[----:B------:R-:W-:Y:S04]  /*0db0*/  BSSY.RECONVERGENT B3, `(.L_x_28) ;  /* 0x000001a000037945 */ /* 0x000fe80003800200 */
[----:B------:R-:W-:Y:S04]  /*0dc0*/  BSSY.RELIABLE B2, `(.L_x_29) ;  /* 0x0000015000027945 */ /* 0x000fe80003800100 */
[----:B------:R-:W-:Y:S05]  /*0dd0*/  @P3 BRA `(.L_x_30) ;  /* 0x0000000000203947 */ /* 0x000fea0003800000 */
[----:B---345:R-:W3:Y:S02]  /*0de0*/  LDS R2, [UR8+0x34] ;  /* 0x00003408ff027984 */ /* 0x038ee40008000800 */
[----:B---3--:R-:W-:-:S05]  /*0df0*/  LOP3.LUT R2, R2, 0x38, RZ, 0xb8, !PT ;  /* 0x0000003802027812 */ /* 0x008fca00078eb8ff */
[----:B------:R3:W-:Y:S01]  /*0e00*/  STS [UR8+0x34], R2 ;  /* 0x00003402ff007988 */ /* 0x0007e20008000808 */
[----:B------:R-:W-:Y:S05]  /*0e10*/  @P3 BRA `(.L_x_31) ;  /* 0x0000000000203947 */ /* 0x000fea0003800000 */
[----:B---3--:R-:W3:Y:S01]  /*0e20*/  LDS R2, [UR8+0x8] ;  /* 0x00000808ff027984 */ /* 0x008ee20008000800 */
[----:B------:R-:W-:-:S05]  /*0e30*/  IMAD.MOV.U32 R3, RZ, RZ, 0x780 ;  /* 0x00000780ff037424 */ /* 0x000fca00078e00ff */
[----:B---3--:R-:W-:-:S05]  /*0e40*/  LOP3.LUT R2, R2, 0x500, R3, 0xd8, !PT ;  /* 0x0000050002027812 */ /* 0x008fca00078ed803 */
[----:B------:R3:W-:Y:S02]  /*0e50*/  STS [UR8+0x8], R2 ;  /* 0x00000802ff007988 */ /* 0x0007e40008000808 */
.L_x_30:
[----:B------:R-:W-:Y:S05]  /*0e60*/  @P3 BRA `(.L_x_32) ;  /* 0x0000000000283947 */ /* 0x000fea0003800000 */
[----:B---345:R-:W3:Y:S02]  /*0e70*/  LDS R2, [UR8+0x8] ;  /* 0x00000808ff027984 */ /* 0x038ee40008000800 */
[----:B---3--:R-:W-:-:S05]  /*0e80*/  LOP3.LUT R2, R2, 0x1800, RZ, 0xb8, !PT ;  /* 0x0000180002027812 */ /* 0x008fca00078eb8ff */
[----:B------:R4:W-:Y:S02]  /*0e90*/  STS [UR8+0x8], R2 ;  /* 0x00000802ff007988 */ /* 0x0009e40008000808 */
.L_x_31:
[----:B------:R-:W-:Y:S05]  /*0ea0*/  @P3 BREAK.RELIABLE B2 ;  /* 0x0000000000023942 */ /* 0x000fea0003800100 */
[----:B------:R-:W-:Y:S05]  /*0eb0*/  @P3 BRA `(.L_x_33) ;  /* 0x0000000000243947 */ /* 0x000fea0003800000 */
[----:B---34-:R-:W3:Y:S01]  /*0ec0*/  LDS R2, [UR8+0x8] ;  /* 0x00000808ff027984 */ /* 0x018ee20008000800 */
[----:B------:R-:W-:-:S05]  /*0ed0*/  IMAD.MOV.U32 R3, RZ, RZ, 0x6000 ;  /* 0x00006000ff037424 */ /* 0x000fca00078e00ff */
[----:B---3--:R-:W-:-:S04]  /*0ee0*/  LOP3.LUT R2, R2, 0x4000, R3, 0xd8, !PT ;  /* 0x0000400002027812 */ /* 0x008fc800078ed803 */
[----:B------:R-:W-:-:S05]  /*0ef0*/  LOP3.LUT R2, R2, 0x400000, RZ, 0xb8, !PT ;  /* 0x0040000002027812 */ /* 0x000fca00078eb8ff */
[----:B------:R3:W-:Y:S02]  /*0f00*/  STS [UR8+0x8], R2 ;  /* 0x00000802ff007988 */ /* 0x0007e40008000808 */
.L_x_32:
[----:B------:R-:W-:Y:S05]  /*0f10*/  BSYNC.RELIABLE B2 ;  /* 0x0000000000027941 */ /* 0x000fea0003800100 */
.L_x_29:
[----:B---345:R-:W3:Y:S02]  /*0f20*/  @!P3 LDS R2, [UR8+0x8] ;  /* 0x00000808ff02b984 */ /* 0x038ee40008000800 */
[----:B---3--:R-:W-:-:S05]  /*0f30*/  @!P3 LOP3.LUT R2, R2, 0x8000, RZ, 0xb8, !PT ;  /* 0x000080000202b812 */ /* 0x008fca00078eb8ff */
[----:B------:R5:W-:Y:S02]  /*0f40*/  @!P3 STS [UR8+0x8], R2 ;  /* 0x00000802ff00b988 */ /* 0x000be40008000808 */
.L_x_33:
[----:B------:R-:W-:Y:S05]  /*0f50*/  BSYNC.RECONVERGENT B3 ;  /* 0x0000000000037941 */ /* 0x000fea0003800200 */
.L_x_28:
[----:B------:R-:W-:Y:S05]  /*0f60*/  WARPSYNC.ALL ;  /* 0x0000000000007948 */ /* 0x000fea0003800000 */
[----:B------:R-:W-:Y:S01]  /*0f70*/  NOP ;  /* 0x0000000000007918 */ /* 0x000fe20000000000 */
[----:B------:R-:W-:-:S04]  /*0f80*/  UIADD3 UR5, UPT, UPT, UR4, 0x80, URZ ;  /* 0x0000008004057890 */ /* 0x000fc8000fffe0ff */
[----:B------:R-:W-:-:S04]  /*0f90*/  UIADD3 UR26, UP0, UPT, UR5, UR20, URZ ;  /* 0x00000014051a7290 */ /* 0x000fc8000ff1e0ff */
[----:B------:R-:W-:Y:S01]  /*0fa0*/  ULEA.HI.X.SX32 UR27, UR5, UR21, 0x1, UP0 ;  /* 0x00000015051b7291 */ /* 0x000fe200080f0eff */
[----:B------:R-:W-:Y:S11]  /*0fb0*/  @P0 BRA `(.L_x_34) ;  /* 0x0000000000300947 */ /* 0x000ff60003800000 */
[----:B---345:R-:W3:Y:S01]  /*0fc0*/  S2R R2, SR_LANEID ;  /* 0x0000000000027919 */ /* 0x038ee20000000000 */
[----:B------:R-:W-:Y:S05]  /*0fd0*/  WARPSYNC.ALL ;  /* 0x0000000000007948 */ /* 0x000fea0003800000 */
[----:B------:R-:W-:Y:S01]  /*0fe0*/  NOP ;  /* 0x0000000000007918 */ /* 0x000fe20000000000 */
[----:B---3--:R-:W-:-:S05]  /*0ff0*/  IMAD.SHL.U32 R6, R2, 0x4, RZ ;  /* 0x0000000402067824 */ /* 0x008fca00078e00ff */
[----:B------:R-:W3:Y:S01]  /*1000*/  LDS R7, [R6+UR8] ;  /* 0x0000000806077984 */ /* 0x000ee20008000800 */
[----:B------:R-:W-:-:S05]  /*1010*/  IADD3 R2, P1, PT, R6, UR26, RZ ;  /* 0x0000001a06027c10 */ /* 0x000fca000ff3e0ff */
[----:B------:R-:W-:-:S05]  /*1020*/  IMAD.X R3, RZ, RZ, UR27, P1 ;  /* 0x0000001bff037e24 */ /* 0x000fca00088e06ff */
[----:B---3--:R3:W4:Y:S01]  /*1030*/  ATOMG.E.EXCH.STRONG.GPU PT, RZ, [R2], R7 ;  /* 0x0000000702ff73a8 */ /* 0x00872200041ee100 */
[----:B------:R-:W-:-:S04]  /*1040*/  DEPBAR {5,4,3,2,1,0} ;  /* 0x0000003f0000791a */ /* 0x000fc80000000000 */
[----:B------:R-:W5:Y:S02]  /*1050*/  CCTL.E.C.LDCU.IV.DEEP [UR26] ;  /* 0x000000001a007540 */ /* 0x000f640009c08000 */
[----:B-----5:R3:W-:Y:S01]  /*1060*/  UTMACCTL.IV [UR26] ;  /* 0x000000001a0079b9 */ /* 0x0207e20008000000 */
[----:B------:R-:W-:Y:S01]  /*1070*/  NOP ;  /* 0x0000000000007918 */ /* 0x000fe20000000000 */
.L_x_34:
[----:B------:R-:W-:Y:S05]  /*1080*/  @P0 BRA `(.L_x_35) ;  /* 0x00000000000c0947 */ /* 0x000fea0003800000 */
[----:B------:R0:W-:Y:S01]  /*1090*/  UTMACMDFLUSH ;  /* 0x00000000000079b7 */ /* 0x0001e20000000000 */
[----:B------:R-:W-:Y:S05]  /*10a0*/  @P0 BRA `(.L_x_35) ;  /* 0x0000000000040947 */ /* 0x000fea0003800000 */
[----:B------:R-:W-:-:S04]  /*10b0*/  DEPBAR.LE SB0, 0x0 ;  /* 0x000080000000791a */ /* 0x000fc80000000000 */
.L_x_35:
[----:B------:R-:W-:Y:S05]  /*10c0*/  WARPSYNC.ALL ;  /* 0x0000000000007948 */ /* 0x000fea0003800000 */
[----:B------:R-:W-:Y:S01]  /*10d0*/  NOP ;  /* 0x0000000000007918 */ /* 0x000fe20000000000 */
[----:B----4-:R-:W-:Y:S06]  /*10e0*/  BAR.SYNC.DEFER_BLOCKING 0x0 ;  /* 0x0000000000007b1d */ /* 0x010fec0000010000 */
[----:B------:R-:W-:Y:S02]  /*10f0*/  BSSY.RECONVERGENT B3, `(.L_x_36) ;  /* 0x000000b000037945 */ /* 0x000fe40003800200 */
[----:B------:R-:W-:Y:S06]  /*1100*/  BAR.SYNC.DEFER_BLOCKING 0x0 ;  /* 0x0000000000007b1d */ /* 0x000fec0000010000 */
[----:B------:R4:W-:Y:S01]  /*1110*/  @!P0 STS [R11], RZ ;  /* 0x000000ff0b008388 */ /* 0x0009e20000000800 */
[----:B------:R-:W-:Y:S01]  /*1120*/  NOP ;  /* 0x0000000000007918 */ /* 0x000fe20000000000 */
[----:B------:R-:W-:Y:S05]  /*1130*/  @P3 BRA `(.L_x_37) ;  /* 0x0000000000183947 */ /* 0x000fea0003800000 */
[----:B---3-5:R-:W3:Y:S01]  /*1140*/  LDS R2, [UR8+0x8] ;  /* 0x00000808ff027984 */ /* 0x028ee20008000800 */
[----:B------:R-:W5:Y:S01]  /*1150*/  LDC.64 R6, c[0x0][0x390] ;  /* 0x0000e400ff067b82 */ /* 0x000f620000000a00 */
[----:B------:R-:W-:Y:S02]  /*1160*/  IMAD.MOV.U32 R3, RZ, RZ, 0x70 ;  /* 0x00000070ff037424 */ /* 0x000fe400078e00ff */
[----:B-----5:R5:W-:Y:S03]  /*1170*/  STS.64 [UR8], R6 ;  /* 0x00000006ff007988 */ /* 0x020be60008000a08 */
[----:B---3--:R-:W-:-:S05]  /*1180*/  LOP3.LUT R2, R2, 0x10, R3, 0xd8, !PT ;  /* 0x0000001002027812 */ /* 0x008fca00078ed803 */
[----:B------:R5:W-:Y:S02]  /*1190*/  STS [UR8+0x8], R2 ;  /* 0x00000802ff007988 */ /* 0x000be40008000808 */
.L_x_37:
[----:B---3--:R-:W-:Y:S05]  /*11a0*/  BSYNC.RECONVERGENT B3 ;  /* 0x0000000000037941 */ /* 0x008fea0003800200 */
.L_x_36:
[----:B------:R-:W-:Y:S04]  /*11b0*/  BSSY.RECONVERGENT B4, `(.L_x_38) ;  /* 0x0000011000047945 */ /* 0x000fe80003800200 */
[----:B------:R-:W-:Y:S04]  /*11c0*/  BSSY.RELIABLE B3, `(.L_x_39) ;  /* 0x000000e000037945 */ /* 0x000fe80003800100 */
[----:B------:R-:W-:Y:S05]  /*11d0*/  @P3 BRA `(.L_x_40) ;  /* 0x0000000000243947 */ /* 0x000fea0003800000 */
[----:B-----5:R-:W3:Y:S01]  /*11e0*/  LDS R2, [UR8+0x34] ;  /* 0x00003408ff027984 */ /* 0x020ee20008000800 */
[----:B------:R-:W-:-:S05]  /*11f0*/  IMAD.MOV.U32 R3, RZ, RZ, 0x3f000000 ;  /* 0x3f000000ff037424 */ /* 0x000fca00078e00ff */
[----:B---3--:R-:W-:-:S05]  /*1200*/  LOP3.LUT R2, R2, 0xff000000, R3, 0xb8, !PT ;  /* 0xff00000002027812 */ /* 0x008fca00078eb803 */
[----:B------:R3:W-:Y:S01]  /*1210*/  STS [UR8+0x34], R2 ;  /* 0x00003402ff007988 */ /* 0x0007e20008000808 */
[----:B------:R-:W-:Y:S05]  /*1220*/  @P3 BRA `(.L_x_41) ;  /* 0x00000000001c3947 */ /* 0x000fea0003800000 */
[----:B---3--:R-:W3:Y:S01]  /*1230*/  LDS R2, [UR8+0x38] ;  /* 0x00003808ff027984 */ /* 0x008ee20008000800 */
[----:B------:R-:W-:-:S05]  /*1240*/  IMAD.MOV.U32 R3, RZ, RZ, 0x7f ;  /* 0x0000007fff037424 */ /* 0x000fca00078e00ff */
[----:B---3--:R-:W-:-:S05]  /*1250*/  LOP3.LUT R2, R2, 0xff, R3, 0xb8, !PT ;  /* 0x000000ff02027812 */ /* 0x008fca00078eb803 */
[----:B------:R3:W-:Y:S02]  /*1260*/  STS [UR8+0x38], R2 ;  /* 0x00003802ff007988 */ /* 0x0007e40008000808 */
.L_x_40:
[----:B------:R-:W-:Y:S05]  /*1270*/  @P3 BREAK.RELIABLE B3 ;  /* 0x0000000000033942 */ /* 0x000fea0003800100 */
[----:B------:R-:W-:Y:S05]  /*1280*/  @P3 BRA `(.L_x_42) ;  /* 0x00000000000c3947 */ /* 0x000fea0003800000 */
[----:B------:R2:W-:Y:S02]  /*1290*/  STS [UR8+0x20], R5 ;  /* 0x00002005ff007988 */ /* 0x0005e40008000808 */
.L_x_41:
[----:B------:R-:W-:Y:S05]  /*12a0*/  BSYNC.RELIABLE B3 ;  /* 0x0000000000037941 */ /* 0x000fea0003800100 */
.L_x_39:
[----:B------:R2:W-:Y:S02]  /*12b0*/  @!P3 STS [UR8+0x24], R4 ;  /* 0x00002404ff00b988 */ /* 0x0005e40008000808 */
.L_x_42:
[----:B------:R-:W-:Y:S05]  /*12c0*/  BSYNC.RECONVERGENT B4 ;  /* 0x0000000000047941 */ /* 0x000fea0003800200 */
.L_x_38:
[----:B------:R-:W-:Y:S05]  /*12d0*/  WARPSYNC.ALL ;  /* 0x0000000000007948 */ /* 0x000fea0003800000 */
[----:B------:R-:W-:Y:S01]  /*12e0*/  NOP ;  /* 0x0000000000007918 */ /* 0x000fe20000000000 */
[----:B------:R-:W-:Y:S04]  /*12f0*/  BSSY.RECONVERGENT B4, `(.L_x_43) ;  /* 0x000000e000047945 */ /* 0x000fe80003800200 */
[----:B------:R-:W-:Y:S05]  /*1300*/  @P3 BRA `(.L_x_44) ;  /* 0x0000000000303947 */ /* 0x000fea0003800000 */
[----:B------:R-:W2:Y:S02]  /*1310*/  LDS R3, [UR8+0x34] ;  /* 0x00003408ff037984 */ /* 0x000ea40008000800 */
[----:B--2---:R-:W2:Y:S02]  /*1320*/  LDC.64 R4, c[0x0][0x3b8] ;  /* 0x0000ee00ff047b82 */ /* 0x004ea40000000a00 */
[----:B---3-5:R-:W3:Y:S01]  /*1330*/  LDS R2, [UR8+0x1c] ;  /* 0x00001c08ff027984 */ /* 0x028ee20008000800 */
[C---:B--2---:R-:W-:Y:S01]  /*1340*/  SHF.L.U64.HI R5, R4.reuse, 0x1, R5 ;  /* 0x0000000104057819 */ /* 0x044fe20000010205 */
[----:B------:R-:W-:-:S03]  /*1350*/  IMAD.SHL.U32 R4, R4, 0x2, RZ ;  /* 0x0000000204047824 */ /* 0x000fc600078e00ff */
[--C-:B------:R-:W-:Y:S02]  /*1360*/  SHF.R.U32.HI R7, RZ, 0x4, R5.reuse ;  /* 0x00000004ff077819 */ /* 0x100fe40000011605 */
[----:B------:R-:W-:-:S05]  /*1370*/  SHF.R.U64 R4, R4, 0x4, R5 ;  /* 0x0000000404047819 */ /* 0x000fca0000001205 */
[----:B------:R2:W-:Y:S01]  /*1380*/  STS [UR8+0xc], R4 ;  /* 0x00000c04ff007988 */ /* 0x0005e20008000808 */
[----:B------:R-:W-:Y:S02]  /*1390*/  LOP3.LUT R3, R3, 0x7, RZ, 0xb8, !PT ;  /* 0x0000000703037812 */ /* 0x000fe400078eb8ff */
[----:B---3--:R-:W-:-:S03]  /*13a0*/  LOP3.LUT R2, R2, 0xf, R7, 0xb8, !PT ;  /* 0x0000000f02027812 */ /* 0x008fc600078eb807 */
[----:B------:R2:W-:Y:S04]  /*13b0*/  STS [UR8+0x34], R3 ;  /* 0x00003403ff007988 */ /* 0x0005e80008000808 */
[----:B------:R2:W-:Y:S02]  /*13c0*/  STS [UR8+0x1c], R2 ;  /* 0x00001c02ff007988 */ /* 0x0005e40008000808 */
.L_x_44:
[----:B------:R-:W-:Y:S05]  /*13d0*/  BSYNC.RECONVERGENT B4 ;  /* 0x0000000000047941 */ /* 0x000fea0003800200 */
.L_x_43:
[----:B------:R-:W-:Y:S04]  /*13e0*/  BSSY.RECONVERGENT B5, `(.L_x_45) ;  /* 0x000001a000057945 */ /* 0x000fe80003800200 */
[----:B------:R-:W-:Y:S04]  /*13f0*/  BSSY.RELIABLE B4, `(.L_x_46) ;  /* 0x0000015000047945 */ /* 0x000fe80003800100 */
[----:B------:R-:W-:Y:S05]  /*1400*/  @P3 BRA `(.L_x_47) ;  /* 0x0000000000203947 */ /* 0x000fea0003800000 */
[----:B--23-5:R-:W2:Y:S02]  /*1410*/  LDS R2, [UR8+0x34] ;  /* 0x00003408ff027984 */ /* 0x02cea40008000800 */
[----:B--2---:R-:W-:-:S05]  /*1420*/  LOP3.LUT R2, R2, 0x38, RZ, 0xb8, !PT ;  /* 0x0000003802027812 */ /* 0x004fca00078eb8ff */
[----:B------:R2:W-:Y:S01]  /*1430*/  STS [UR8+0x34], R2 ;  /* 0x00003402ff007988 */ /* 0x0005e20008000808 */
[----:B------:R-:W-:Y:S05]  /*1440*/  @P3 BRA `(.L_x_48) ;  /* 0x0000000000203947 */ /* 0x000fea0003800000 */
[----:B--2---:R-:W2:Y:S01]  /*1450*/  LDS R2, [UR8+0x8] ;  /* 0x00000808ff027984 */ /* 0x004ea20008000800 */
[----:B------:R-:W-:-:S05]  /*1460*/  IMAD.MOV.U32 R3, RZ, RZ, 0x780 ;  /* 0x00000780ff037424 */ /* 0x000fca00078e00ff */
[----:B--2---:R-:W-:-:S05]  /*1470*/  LOP3.LUT R2, R2, 0x500, R3, 0xd8, !PT ;  /* 0x0000050002027812 */ /* 0x004fca00078ed803 */
[----:B------:R2:W-:Y:S02]  /*1480*/  STS [UR8+0x8], R2 ;  /* 0x00000802ff007988 */ /* 0x0005e40008000808 */
.L_x_47:
[----:B------:R-:W-:Y:S05]  /*1490*/  @P3 BRA `(.L_x_49) ;  /* 0x0000000000283947 */ /* 0x000fea0003800000 */
[----:B--23-5:R-:W2:Y:S02]  /*14a0*/  LDS R2, [UR8+0x8] ;  /* 0x00000808ff027984 */ /* 0x02cea40008000800 */
[----:B--2---:R-:W-:-:S05]  /*14b0*/  LOP3.LUT R2, R2, 0x1800, RZ, 0xb8, !PT ;  /* 0x0000180002027812 */ /* 0x004fca00078eb8ff */
[----:B------:R3:W-:Y:S02]  /*14c0*/  STS [UR8+0x8], R2 ;  /* 0x00000802ff007988 */ /* 0x0007e40008000808 */
.L_x_48:
[----:B------:R-:W-:Y:S05]  /*14d0*/  @P3 BREAK.RELIABLE B4 ;  /* 0x0000000000043942 */ /* 0x000fea0003800100 */
[----:B------:R-:W-:Y:S05]  /*14e0*/  @P3 BRA `(.L_x_50) ;  /* 0x0000000000243947 */ /* 0x000fea0003800000 */
[----:B--23--:R-:W2:Y:S01]  /*14f0*/  LDS R2, [UR8+0x8] ;  /* 0x00000808ff027984 */ /* 0x00cea20008000800 */
[----:B------:R-:W-:-:S05]  /*1500*/  IMAD.MOV.U32 R3, RZ, RZ, 0x6000 ;  /* 0x00006000ff037424 */ /* 0x000fca00078e00ff */
[----:B--2---:R-:W-:-:S04]  /*1510*/  LOP3.LUT R2, R2, 0x6000, R3, 0xd8, !PT ;  /* 0x0000600002027812 */ /* 0x004fc800078ed803 */
[----:B------:R-:W-:-:S05]  /*1520*/  LOP3.LUT R2, R2, 0x400000, RZ, 0xb8, !PT ;  /* 0x0040000002027812 */ /* 0x000fca00078eb8ff */
[----:B------:R2:W-:Y:S02]  /*1530*/  STS [UR8+0x8], R2 ;  /* 0x00000802ff007988 */ /* 0x0005e40008000808 */
.L_x_49:
[----:B------:R-:W-:Y:S05]  /*1540*/  BSYNC.RELIABLE B4 ;  /* 0x0000000000047941 */ /* 0x000fea0003800100 */
.L_x_46:
[----:B--23-5:R-:W2:Y:S02]  /*1550*/  @!P3 LDS R2, [UR8+0x8] ;  /* 0x00000808ff02b984 */ /* 0x02cea40008000800 */
[----:B--2---:R-:W-:-:S05]  /*1560*/  @!P3 LOP3.LUT R2, R2, 0x8000, RZ, 0xb8, !PT ;  /* 0x000080000202b812 */ /* 0x004fca00078eb8ff */
[----:B------:R5:W-:Y:S02]  /*1570*/  @!P3 STS [UR8+0x8], R2 ;  /* 0x00000802ff00b988 */ /* 0x000be40008000808 */
.L_x_50:
[----:B------:R-:W-:Y:S05]  /*1580*/  BSYNC.RECONVERGENT B5 ;  /* 0x0000000000057941 */ /* 0x000fea0003800200 */
.L_x_45:
[----:B------:R-:W-:Y:S05]  /*1590*/  WARPSYNC.ALL ;  /* 0x0000000000007948 */ /* 0x000fea0003800000 */
[----:B------:R-:W-:Y:S01]  /*15a0*/  NOP ;  /* 0x0000000000007918 */ /* 0x000fe20000000000 */
[----:B------:R-:W-:-:S04]  /*15b0*/  UIADD3 UR4, UPT, UPT, UR4, 0x100, URZ ;  /* 0x0000010004047890 */ /* 0x000fc8000fffe0ff */
[----:B------:R-:W-:-:S04]  /*15c0*/  UIADD3 UR20, UP0, UPT, UR4, UR20, URZ ;  /* 0x0000001404147290 */ /* 0x000fc8000ff1e0ff */
[----:B------:R-:W-:Y:S01]  /*15d0*/  ULEA.HI.X.SX32 UR21, UR4, UR21, 0x1, UP0 ;  /* 0x0000001504157291 */ /* 0x000fe200080f0eff */
[----:B------:R-:W-:Y:S11]  /*15e0*/  @P0 BRA `(.L_x_51) ;  /* 0x0000000000300947 */ /* 0x000ff60003800000 */
[----:B--23-5:R-:W2:Y:S01]  /*15f0*/  S2R R2, SR_LANEID ;  /* 0x0000000000027919 */ /* 0x02cea20000000000 */
[----:B------:R-:W-:Y:S05]  /*1600*/  WARPSYNC.ALL ;  /* 0x0000000000007948 */ /* 0x000fea0003800000 */
[----:B------:R-:W-:Y:S01]  /*1610*/  NOP ;  /* 0x0000000000007918 */ /* 0x000fe20000000000 */
[----:B--2---:R-:W-:-:S05]  /*1620*/  IMAD.SHL.U32 R4, R2, 0x4, RZ ;  /* 0x0000000402047824 */ /* 0x004fca00078e00ff */
[----:B------:R-:W2:Y:S01]  /*1630*/  LDS R5, [R4+UR8] ;  /* 0x0000000804057984 */ /* 0x000ea20008000800 */
[----:B------:R-:W-:-:S05]  /*1640*/  IADD3 R2, P1, PT, R4, UR20, RZ ;  /* 0x0000001404027c10 */ /* 0x000fca000ff3e0ff */
[----:B------:R-:W-:-:S05]  /*1650*/  IMAD.X R3, RZ, RZ, UR21, P1 ;  /* 0x00000015ff037e24 */ /* 0x000fca00088e06ff */
[----:B--2---:R2:W3:Y:S01]  /*1660*/  ATOMG.E.EXCH.STRONG.GPU PT, RZ, [R2], R5 ;  /* 0x0000000502ff73a8 */ /* 0x0044e200041ee100 */
[----:B------:R-:W-:-:S04]  /*1670*/  DEPBAR {5,4,3,2,1,0} ;  /* 0x0000003f0000791a */ /* 0x000fc80000000000 */
[----:B------:R-:W5:Y:S02]  /*1680*/  CCTL.E.C.LDCU.IV.DEEP [UR20] ;  /* 0x0000000014007540 */ /* 0x000f640009c08000 */
[----:B-----5:R2:W-:Y:S01]  /*1690*/  UTMACCTL.IV [UR20] ;  /* 0x00000000140079b9 */ /* 0x0205e20008000000 */
[----:B------:R-:W-:Y:S01]  /*16a0*/  NOP ;  /* 0x0000000000007918 */ /* 0x000fe20000000000 */
.L_x_51:
[----:B------:R-:W-:Y:S05]  /*16b0*/  @P0 BRA `(.L_x_52) ;  /* 0x00000000000c0947 */ /* 0x000fea0003800000 */
[----:B------:R0:W-:Y:S01]  /*16c0*/  UTMACMDFLUSH ;  /* 0x00000000000079b7 */ /* 0x0001e20000000000 */
[----:B------:R-:W-:Y:S05]  /*16d0*/  @P0 BRA `(.L_x_52) ;  /* 0x0000000000040947 */ /* 0x000fea0003800000 */
[----:B------:R-:W-:-:S04]  /*16e0*/  DEPBAR.LE SB0, 0x0 ;  /* 0x000080000000791a */ /* 0x000fc80000000000 */
.L_x_52:
[----:B------:R-:W-:Y:S05]  /*16f0*/  WARPSYNC.ALL ;  /* 0x0000000000007948 */ /* 0x000fea0003800000 */
[----:B------:R-:W-:Y:S01]  /*1700*/  NOP ;  /* 0x0000000000007918 */ /* 0x000fe20000000000 */
[----:B---3--:R-:W-:Y:S01]  /*1710*/  BAR.SYNC.DEFER_BLOCKING 0x0 ;  /* 0x0000000000007b1d */ /* 0x008fe20000010000 */
[----:B--2--5:R-:W-:Y:S01]  /*1720*/  SHF.R.U32.HI R2, RZ, 0x5, R0 ;  /* 0x00000005ff027819 */ /* 0x024fe20000011600 */
[----:B------:R-:W-:Y:S01]  /*1730*/  UIADD3 UR12, UPT, UPT, UR8, 0x8010, URZ ;  /* 0x00008010080c7890 */ /* 0x000fe2000fffe0ff */
[----:B------:R-:W-:Y:S01]  /*1740*/  ISETP.GE.AND P0, PT, R10, 0x1, PT ;  /* 0x000000010a00780c */ /* 0x000fe20003f06270 */
[----:B------:R-:W-:Y:S01]  /*1750*/  USHF.L.U32 UR15, UR7, 0x7, URZ ;  /* 0x00000007070f7899 */ /* 0x000fe200080006ff */
[----:B------:R-:W-:Y:S01]  /*1760*/  R2UR UR22, R2 ;  /* 0x00000000021672ca */ /* 0x000fe200000e0000 */
[----:B------:R-:W-:Y:S01]  /*1770*/  VOTEU.ALL UP0, P3 ;  /* 0x0000000000ff7886 */ /* 0x000fe20001800000 */
[----:B------:R-:W-:Y:S01]  /*1780*/  UMOV UR4, 0x1 ;  /* 0x0000000100047882 */ /* 0x000fe20000000000 */
[----:B------:R-:W-:Y:S01]  /*1790*/  VOTEU.ALL UP1, P3 ;  /* 0x0000000000ff7886 */ /* 0x000fe20001820000 */
[----:B------:R-:W-:Y:S01]  /*17a0*/  USHF.L.U32 UR19, UR19, 0x7, URZ ;  /* 0x0000000713137899 */ /* 0x000fe200080006ff */
[----:B------:R-:W-:Y:S01]  /*17b0*/  BSSY.RECONVERGENT B5, `(.L_x_53) ;  /* 0x0000018000057945 */ /* 0x000fe20003800200 */
[----:B------:R-:W-:-:S04]  /*17c0*/  @!UP0 UIADD3 UR10, UPT, UPT, -UR4, 0x100000, URZ ;  /* 0x00100000040a8890 */ /* 0x000fc8000fffe1ff */
[----:B------:R-:W-:Y:S02]  /*17d0*/  @!UP0 USHF.L.U32 UR11, UR10, 0xb, URZ ;  /* 0x0000000b0a0b8899 */ /* 0x000fe400080006ff */
[----:B------:R-:W-:Y:S02]  /*17e0*/  @!UP0 USHF.L.U32 UR10, UR10, 0x1, URZ ;  /* 0x000000010a0a8899 */ /* 0x000fe400080006ff */
[----:B------:R-:W-:-:S04]  /*17f0*/  @!UP0 UIADD3 UR4, UPT, UPT, -UR4, 0x100000, URZ ;  /* 0x0010000004048890 */ /* 0x000fc8000fffe1ff */
[----:B------:R-:W-:Y:S02]  /*1800*/  @!UP0 USHF.L.U32 UR5, UR4, 0xb, URZ ;  /* 0x0000000b04058899 */ /* 0x000fe400080006ff */
[----:B------:R-:W-:Y:S01]  /*1810*/  @!UP0 USHF.L.U32 UR4, UR4, 0x1, URZ ;  /* 0x0000000104048899 */ /* 0x000fe200080006ff */
[----:B------:R-:W-:Y:S01]  /*1820*/  VOTEU.ALL UP0, P3 ;  /* 0x0000000000ff7886 */ /* 0x000fe20001800000 */
[----:B------:R-:W2:Y:S04]  /*1830*/  FENCE.VIEW.ASYNC.S ;  /* 0x00000000000073c6 */ /* 0x000ea80000000000 */
[----:B--2---:R2:W3:Y:S06]  /*1840*/  @!UP0 SYNCS.EXCH.64 URZ, [UR8+0x8000], UR10 ;  /* 0x0080000a08ff85b2 */ /* 0x0044ec0008000100 */
[----:B------:R2:W3:Y:S02]  /*1850*/  @!UP1 SYNCS.EXCH.64 URZ, [UR8+0x8010], UR4 ;  /* 0x0080100408ff95b2 */ /* 0x0004e40008000100 */
[----:B---3--:R-:W-:Y:S06]  /*1860*/  BAR.SYNC.DEFER_BLOCKING 0x0 ;  /* 0x0000000000007b1d */ /* 0x008fec0000010000 */
[----:B------:R-:W-:Y:S05]  /*1870*/  @P3 BRA `(.L_x_54) ;  /* 0x00000000002c3947 */ /* 0x000fea0003800000 */
[----:B--2---:R-:W-:Y:S02]  /*1880*/  UMOV UR4, 0x1 ;  /* 0x0000000100047882 */ /* 0x004fe40000000000 */
[----:B------:R-:W-:-:S04]  /*1890*/  UIADD3 UR10, UPT, UPT, -UR4, 0x100000, URZ ;  /* 0x00100000040a7890 */ /* 0x000fc8000fffe1ff */
[----:B------:R-:W-:Y:S02]  /*18a0*/  USHF.L.U32 UR11, UR10, 0xb, URZ ;  /* 0x0000000b0a0b7899 */ /* 0x000fe400080006ff */
[----:B------:R-:W-:Y:S02]  /*18b0*/  USHF.L.U32 UR10, UR10, 0x1, URZ ;  /* 0x000000010a0a7899 */ /* 0x000fe400080006ff */
[----:B------:R-:W-:-:S04]  /*18c0*/  UIADD3 UR4, UPT, UPT, -UR4, 0x100000, URZ ;  /* 0x0010000004047890 */ /* 0x000fc8000fffe1ff */
[----:B------:R-:W-:Y:S02]  /*18d0*/  USHF.L.U32 UR5, UR4, 0xb, URZ ;  /* 0x0000000b04057899 */ /* 0x000fe400080006ff */
[----:B------:R-:W-:Y:S01]  /*18e0*/  USHF.L.U32 UR4, UR4, 0x1, URZ ;  /* 0x0000000104047899 */ /* 0x000fe200080006ff */
[----:B------:R-:W2:Y:S03]  /*18f0*/  FENCE.VIEW.ASYNC.S ;  /* 0x00000000000073c6 */ /* 0x000ea60000000000 */
[----:B--2---:R3:W5:Y:S08]  /*1900*/  SYNCS.EXCH.64 URZ, [UR8+0x8008], UR10 ;  /* 0x0080080a08ff75b2 */ /* 0x0047700008000100 */
[----:B------:R3:W2:Y:S02]  /*1910*/  SYNCS.EXCH.64 URZ, [UR8+0x8018], UR4 ;  /* 0x0080180408ff75b2 */ /* 0x0006a40008000100 */
[----:B---3--:R-:W-:Y:S01]  /*1920*/  NOP ;  /* 0x0000000000007918 */ /* 0x008fe20000000000 */
.L_x_54:
[----:B--2---:R-:W-:Y:S05]  /*1930*/  BSYNC.RECONVERGENT B5 ;  /* 0x0000000000057941 */ /* 0x004fea0003800200 */
.L_x_53:
[----:B------:R-:W-:Y:S05]  /*1940*/  @!P0 BRA `(.L_x_55) ;  /* 0x0000000800108947 */ /* 0x000fea0003800000 */
[----:B-----5:R-:W-:Y:S01]  /*1950*/  BAR.SYNC.DEFER_BLOCKING 0x0 ;  /* 0x0000000000007b1d */ /* 0x020fe20000010000 */
[----:B------:R-:W-:Y:S01]  /*1960*/  @!P3 IMAD.MOV.U32 R2, RZ, RZ, 0x4000 ;  /* 0x00004000ff02b424 */ /* 0x000fe200078e00ff */
[----:B------:R-:W-:Y:S02]  /*1970*/  ELECT P1, URZ, PT ;  /* 0x0000000000ff782f */ /* 0x000fe40003820000 */
[----:B------:R-:W-:Y:S02]  /*1980*/  ELECT P0, URZ, PT ;  /* 0x0000000000ff782f */ /* 0x000fe40003800000 */
[C---:B------:R-:W-:Y:S01]  /*1990*/  ISETP.LT.U32.AND P1, PT, R68.reuse, 0x20, P1 ;  /* 0x000000204400780c */ /* 0x040fe20000f21070 */
[----:B------:R-:W-:Y:S01]  /*19a0*/  UMOV UR11, UR15 ;  /* 0x0000000f000b7c82 */ /* 0x000fe20008000000 */
[----:B------:R-:W-:Y:S01]  /*19b0*/  ISETP.LT.U32.AND P0, PT, R68, 0x20, P0 ;  /* 0x000000204400780c */ /* 0x000fe20000701070 */
[----:B------:R-:W-:-:S10]  /*19c0*/  UIADD3 UR16, UPT, UPT, UR8, 0x4000, URZ ;  /* 0x0000400008107890 */ /* 0x000fd4000fffe0ff */
[----:B------:R-:W-:Y:S01]  /*19d0*/  VOTEU.ANY UP0, P1 ;  /* 0x0000000000ff7886 */ /* 0x000fe20000800100 */
[----:B------:R-:W-:Y:S01]  /*19e0*/  VOTEU.ANY UP2, P1 ;  /* 0x0000000000ff7886 */ /* 0x000fe20000840100 */
[----:B------:R-:W-:Y:S01]  /*19f0*/  VOTEU.ANY UP1, P0 ;  /* 0x0000000000ff7886 */ /* 0x000fe20000020100 */
[----:B------:R-:W-:Y:S01]  /*1a00*/  VOTEU.ANY UP3, P0 ;  /* 0x0000000000ff7886 */ /* 0x000fe20000060100 */
[----:B------:R2:W-:Y:S01]  /*1a10*/  @!P3 SYNCS.ARRIVE.TRANS64 RZ, [UR8+0x8000], R2 ;  /* 0x00800002ffffb9a7 */ /* 0x0005e20008000008 */
[----:B------:R3:W-:Y:S06]  /*1a20*/  MEMBAR.ALL.CTA ;  /* 0x0000000000007992 */ /* 0x0007ec0000008000 */
[----:B---3--:R-:W3:Y:S01]  /*1a30*/  FENCE.VIEW.ASYNC.S ;  /* 0x00000000000073c6 */ /* 0x008ee20000000000 */
[----:B------:R-:W-:Y:S01]  /*1a40*/  @UP0 UIADD3 UR9, UPT, UPT, UR8, 0x8000, URZ ;  /* 0x0000800008090890 */ /* 0x000fe2000fffe0ff */
[----:B------:R-:W-:Y:S01]  /*1a50*/  @UP0 UMOV UR10, URZ ;  /* 0x000000ff000a0c82 */ /* 0x000fe20008000000 */
[----:B------:R-:W-:Y:S01]  /*1a60*/  @UP1 UIADD3 UR17, UPT, UPT, UR8, 0x8000, URZ ;  /* 0x0000800008111890 */ /* 0x000fe2000fffe0ff */
[----:B------:R-:W-:Y:S01]  /*1a70*/  @UP1 UMOV UR18, URZ ;  /* 0x000000ff00121c82 */ /* 0x000fe20008000000 */
[----:B------:R-:W-:Y:S01]  /*1a80*/  UISETP.NE.U32.AND UP0, UPT, UR22, URZ, UPT ;  /* 0x000000ff1600728c */ /* 0x000fe2000bf05070 */
[----:B---3--:R-:W-:Y:S06]  /*1a90*/  BAR.SYNC.DEFER_BLOCKING 0x0 ;  /* 0x0000000000007b1d */ /* 0x008fec0000010000 */
[----:B------:R2:W-:Y:S02]  /*1aa0*/  @UP2 UTMALDG.2D [UR8], [UR24] ;  /* 0x00000008180025b4 */ /* 0x0005e40008008000 */
[----:B------:R-:W-:Y:S06]  /*1ab0*/  BAR.SYNC.DEFER_BLOCKING 0x0 ;  /* 0x0000000000007b1d */ /* 0x000fec0000010000 */
[----:B------:R2:W-:Y:S02]  /*1ac0*/  @UP3 UTMALDG.2D [UR16], [UR26] ;  /* 0x000000101a0035b4 */ /* 0x0005e40008008000 */
[----:B------:R-:W-:Y:S06]  /*1ad0*/  BAR.SYNC.DEFER_BLOCKING 0x0 ;  /* 0x0000000000007b1d */ /* 0x000fec0000010000 */
[----:B------:R-:W3:Y:S02]  /*1ae0*/  SYNCS.PHASECHK.TRANS64.TRYWAIT P0, [UR8+0x8000], RZ ;  /* 0x008000ffff0075a7 */ /* 0x000ee40008001108 */
[----:B--23--:R-:W-:Y:S05]  /*1af0*/  @!P0 BRA `(.L_x_56) ;  /* 0x0000000c00a88947 */ /* 0x00cfea0003800000 */
.L_x_70:
[----:B------:R-:W-:Y:S05]  /*1b00*/  BRA.U UP0, `(.L_x_57) ;  /* 0x00000001004c7547 */ /* 0x000fea000b800000 */
[----:B------:R-:W-:Y:S02]  /*1b10*/  USHF.R.U32.HI UR4, URZ, 0x4, UR8 ;  /* 0x00000004ff047899 */ /* 0x000fe40008011608 */
[----:B------:R-:W-:Y:S02]  /*1b20*/  USHF.R.U32.HI UR6, URZ, 0x4, UR16 ;  /* 0x00000004ff067899 */ /* 0x000fe40008011610 */
[----:B------:R-:W-:Y:S02]  /*1b30*/  USGXT.U32 UR4, UR4, 0xe ;  /* 0x0000000e0404789a */ /* 0x000fe40008000000 */
[----:B------:R-:W-:Y:S01]  /*1b40*/  USGXT.U32 UR6, UR6, 0xe ;  /* 0x0000000e0606789a */ /* 0x000fe20008000000 */
[----:B------:R-:W-:Y:S01]  /*1b50*/  UMOV UR10, 0xfffffffe ;  /* 0xfffffffe000a7882 */ /* 0x000fe20000000000 */
[----:B------:R-:W-:Y:S01]  /*1b60*/  UMOV UR11, 0x7fffbfdf ;  /* 0x7fffbfdf000b7882 */ /* 0x000fe20000000000 */
[----:B------:R-:W-:Y:S01]  /*1b70*/  UMOV UR5, URZ ;  /* 0x000000ff00057c82 */ /* 0x000fe20008000000 */
[----:B------:R-:W-:Y:S01]  /*1b80*/  UMOV UR7, URZ ;  /* 0x000000ff00077c82 */ /* 0x000fe20008000000 */
[----:B------:R-:W-:-:S02]  /*1b90*/  UIADD3.64 UR16, UPT, UPT, UR4, -UR10, URZ ;  /* 0x8000000a04107297 */ /* 0x000fc4000fffe0ff */
[----:B------:R-:W-:Y:S01]  /*1ba0*/  UIADD3.64 UR10, UPT, UPT, UR6, -UR10, URZ ;  /* 0x8000000a060a7297 */ /* 0x000fe2000fffe0ff */
[----:B------:R-:W-:Y:S01]  /*1bb0*/  UMOV UR28, 0x0 ;  /* 0x00000000001c7882 */ /* 0x000fe20000000000 */
[----:B------:R-:W-:Y:S01]  /*1bc0*/  UMOV UR29, 0x8200490 ;  /* 0x08200490001d7882 */ /* 0x000fe20000000000 */
[----:B------:R-:W-:Y:S01]  /*1bd0*/  UMOV UR5, 0x80004020 ;  /* 0x8000402000057882 */ /* 0x000fe20000000000 */
[----:B------:R-:W-:Y:S01]  /*1be0*/  UMOV UR7, 0x80004020 ;  /* 0x8000402000077882 */ /* 0x000fe20000000000 */
[----:B------:R-:W-:Y:S01]  /*1bf0*/  UMOV UR30, 0x0 ;  /* 0x00000000001e7882 */ /* 0x000fe20000000000 */
[----:B------:R-:W-:Y:S01]  /*1c00*/  UMOV UR31, 0x8200490 ;  /* 0x08200490001f7882 */ /* 0x000fe20000000000 */
[----:B------:R2:W-:Y:S02]  /*1c10*/  UTCHMMA gdesc[UR4], gdesc[UR6], tmem[UR23], tmem[UR28], idesc[UR29], !UPT ;  /* 0x00ff1c06040075ea */ /* 0x0005e4000f800017 */
[----:B------:R2:W-:Y:S01]  /*1c20*/  UTCHMMA gdesc[UR16], gdesc[UR10], tmem[UR23], tmem[UR30], idesc[UR31], UPT ;  /* 0x00ff1e0a100075ea */ /* 0x0005e2000b800017 */
[----:B------:R-:W-:-:S02]  /*1c30*/  NOP ;  /* 0x0000000000007918 */ /* 0x000fc40000000000 */
.L_x_57:
[----:B------:R-:W-:Y:S01]  /*1c40*/  ELECT P0, URZ, PT ;  /* 0x0000000000ff782f */ /* 0x000fe20003800000 */
[----:B--2---:R-:W-:Y:S01]  /*1c50*/  UMOV UR4, UR12 ;  /* 0x0000000c00047c82 */ /* 0x004fe20008000000 */
[----:B------:R-:W-:Y:S02]  /*1c60*/  UMOV UR5, URZ ;  /* 0x000000ff00057c82 */ /* 0x000fe40008000000 */
[----:B------:R-:W-:-:S13]  /*1c70*/  ISETP.LT.U32.AND P0, PT, R68, 0x20, P0 ;  /* 0x000000204400780c */ /* 0x000fda0000701070 */
[----:B------:R-:W-:Y:S01]  /*1c80*/  VOTEU.ANY UP0, P0 ;  /* 0x0000000000ff7886 */ /* 0x000fe20000000100 */
[----:B------:R-:W-:Y:S01]  /*1c90*/  VOTEU.ANY UP1, P0 ;  /* 0x0000000000ff7886 */ /* 0x000fe20000020100 */
[----:B------:R-:W-:-:S03]  /*1ca0*/  ISETP.GE.U32.AND P0, PT, R10, 0x21, PT ;  /* 0x000000210a00780c */ /* 0x000fc60003f06070 */
[----:B------:R-:W-:Y:S02]  /*1cb0*/  @UP0 UMOV UR4, UR4 ;  /* 0x0000000400040c82 */ /* 0x000fe40008000000 */
[----:B------:R2:W-:Y:S01]  /*1cc0*/  @UP1 UTCBAR [UR4], URZ ;  /* 0x000000ff040013e9 */ /* 0x0005e200080000ff */
[----:B------:R-:W-:Y:S06]  /*1cd0*/  BAR.SYNC.DEFER_BLOCKING 0x0 ;  /* 0x0000000000007b1d */ /* 0x000fec0000010000 */
[----:B------:R-:W3:Y:S02]  /*1ce0*/  SYNCS.PHASECHK.TRANS64.TRYWAIT P1, [UR8+0x8010], RZ ;  /* 0x008010ffff0075a7 */ /* 0x000ee40008021108 */
[----:B--23--:R-:W-:Y:S05]  /*1cf0*/  @!P1 BRA `(.L_x_58) ;  /* 0x0000000c00349947 */ /* 0x00cfea0003800000 */
.L_x_71:
[----:B------:R-:W-:Y:S01]  /*1d00*/  UMOV UR4, URZ ;  /* 0x000000ff00047c82 */ /* 0x000fe20008000000 */
[----:B------:R-:W-:Y:S05]  /*1d10*/  @!P0 BRA `(.L_x_55) ;  /* 0x00000004001c8947 */ /* 0x000fea0003800000 */
[----:B------:R-:W2:Y:S01]  /*1d20*/  LDCU UR29, c[0x0][0x3a0] ;  /* 0x00007400ff1d77ac */ /* 0x000ea20008000800 */
[----:B------:R-:W-:Y:S01]  /*1d30*/  UMOV UR9, 0x1 ;  /* 0x0000000100097882 */ /* 0x000fe20000000000 */
[----:B------:R-:W-:-:S05]  /*1d40*/  UMOV UR14, 0x20 ;  /* 0x00000020000e7882 */ /* 0x000fca0000000000 */
.L_x_62:
[----:B------:R-:W-:Y:S01]  /*1d50*/  BAR.SYNC.DEFER_BLOCKING 0x0 ;  /* 0x0000000000007b1d */ /* 0x000fe20000010000 */
[----:B------:R-:W-:Y:S01]  /*1d60*/  ULEA UR28, UR9, UR8, 0x3 ;  /* 0x00000008091c7291 */ /* 0x000fe2000f8e18ff */
[----:B------:R-:W-:Y:S01]  /*1d70*/  @!P3 IMAD.MOV.U32 R2, RZ, RZ, 0x4000 ;  /* 0x00004000ff02b424 */ /* 0x000fe200078e00ff */
[----:B------:R-:W-:Y:S01]  /*1d80*/  ELECT P1, URZ, PT ;  /* 0x0000000000ff782f */ /* 0x000fe20003820000 */
[----:B------:R-:W-:-:S03]  /*1d90*/  ULEA UR12, UR9, UR8, 0xd ;  /* 0x00000008090c7291 */ /* 0x000fc6000f8e68ff */
[----:B------:R-:W-:Y:S02]  /*1da0*/  ISETP.LT.U32.AND P1, PT, R68, 0x20, P1 ;  /* 0x000000204400780c */ /* 0x000fe40000f21070 */
[----:B------:R-:W-:Y:S01]  /*1db0*/  ELECT P0, URZ, PT ;  /* 0x0000000000ff782f */ /* 0x000fe20003800000 */
[----:B------:R-:W-:-:S03]  /*1dc0*/  UIADD3 UR16, UPT, UPT, UR12, 0x4000, URZ ;  /* 0x000040000c107890 */ /* 0x000fc6000fffe0ff */
[----:B------:R-:W-:Y:S01]  /*1dd0*/  ISETP.LT.U32.AND P0, PT, R68, 0x20, P0 ;  /* 0x000000204400780c */ /* 0x000fe20000701070 */
[----:B------:R-:W-:Y:S01]  /*1de0*/  UMOV UR18, UR14 ;  /* 0x0000000e00127c82 */ /* 0x000fe20008000000 */
[----:B------:R-:W-:-:S05]  /*1df0*/  USHF.L.U32 UR5, UR4, 0x1f, URZ ;  /* 0x0000001f04057899 */ /* 0x000fca00080006ff */
[----:B------:R-:W-:Y:S01]  /*1e00*/  VOTEU.ANY UP0, P1 ;  /* 0x0000000000ff7886 */ /* 0x000fe20000800100 */
[----:B------:R3:W-:Y:S01]  /*1e10*/  @!P3 SYNCS.ARRIVE.TRANS64 RZ, [UR28+0x8000], R2 ;  /* 0x00800002ffffb9a7 */ /* 0x0007e2000800001c */
[----:B------:R5:W-:Y:S06]  /*1e20*/  MEMBAR.ALL.CTA ;  /* 0x0000000000007992 */ /* 0x000bec0000008000 */
[----:B-----5:R-:W5:Y:S01]  /*1e30*/  FENCE.VIEW.ASYNC.S ;  /* 0x00000000000073c6 */ /* 0x020f620000000000 */
[----:B------:R-:W-:Y:S01]  /*1e40*/  @UP0 UIADD3 UR13, UPT, UPT, UR28, 0x8000, URZ ;  /* 0x000080001c0d0890 */ /* 0x000fe2000fffe0ff */
[----:B-----5:R-:W-:Y:S01]  /*1e50*/  VOTEU.ANY UP0, P1 ;  /* 0x0000000000ff7886 */ /* 0x020fe20000800100 */
[----:B------:R-:W-:Y:S01]  /*1e60*/  VOTEU.ANY UP1, P0 ;  /* 0x0000000000ff7886 */ /* 0x000fe20000020100 */
[----:B---3--:R-:W-:-:S04]  /*1e70*/  IMAD.U32 R2, RZ, RZ, UR5 ;  /* 0x00000005ff027e24 */ /* 0x008fc8000f8e00ff */
[----:B------:R-:W-:Y:S01]  /*1e80*/  @UP1 UIADD3 UR17, UPT, UPT, UR28, 0x8000, URZ ;  /* 0x000080001c111890 */ /* 0x000fe2000fffe0ff */
[----:B------:R-:W-:Y:S01]  /*1e90*/  VOTEU.ANY UP1, P0 ;  /* 0x0000000000ff7886 */ /* 0x000fe20000020100 */
[----:B------:R-:W-:Y:S06]  /*1ea0*/  BAR.SYNC.DEFER_BLOCKING 0x0 ;  /* 0x0000000000007b1d */ /* 0x000fec0000010000 */
[----:B------:R3:W-:Y:S01]  /*1eb0*/  @UP0 UTMALDG.2D [UR12], [UR24] ;  /* 0x0000000c180005b4 */ /* 0x0007e20008008000 */
[----:B------:R-:W-:Y:S01]  /*1ec0*/  UISETP.NE.U32.AND UP0, UPT, UR22, URZ, UPT ;  /* 0x000000ff1600728c */ /* 0x000fe2000bf05070 */
[----:B------:R-:W-:Y:S06]  /*1ed0*/  BAR.SYNC.DEFER_BLOCKING 0x0 ;  /* 0x0000000000007b1d */ /* 0x000fec0000010000 */
[----:B------:R3:W-:Y:S02]  /*1ee0*/  @UP1 UTMALDG.2D [UR16], [UR26] ;  /* 0x000000101a0015b4 */ /* 0x0007e40008008000 */
[----:B------:R-:W-:Y:S06]  /*1ef0*/  BAR.SYNC.DEFER_BLOCKING 0x0 ;  /* 0x0000000000007b1d */ /* 0x000fec0000010000 */
[----:B------:R-:W5:Y:S02]  /*1f00*/  SYNCS.PHASECHK.TRANS64.TRYWAIT P0, [UR28+0x8000], R2 ;  /* 0x00800002ff0075a7 */ /* 0x000f64000800111c */
[----:B---3-5:R-:W-:Y:S05]  /*1f10*/  @!P0 BRA `(.L_x_59) ;  /* 0x0000000800b88947 */ /* 0x028fea0003800000 */
.L_x_72:
[----:B------:R-:W-:Y:S05]  /*1f20*/  BRA.U UP0, `(.L_x_60) ;  /* 0x00000001004c7547 */ /* 0x000fea000b800000 */
[----:B------:R-:W-:Y:S02]  /*1f30*/  USHF.R.U32.HI UR10, URZ, 0x4, UR12 ;  /* 0x00000004ff0a7899 */ /* 0x000fe4000801160c */
[----:B------:R-:W-:Y:S02]  /*1f40*/  USHF.R.U32.HI UR12, URZ, 0x4, UR16 ;  /* 0x00000004ff0c7899 */ /* 0x000fe40008011610 */
[----:B------:R-:W-:Y:S02]  /*1f50*/  USGXT.U32 UR10, UR10, 0xe ;  /* 0x0000000e0a0a789a */ /* 0x000fe40008000000 */
[----:B------:R-:W-:Y:S02]  /*1f60*/  USGXT.U32 UR12, UR12, 0xe ;  /* 0x0000000e0c0c789a */ /* 0x000fe40008000000 */
[----:B------:R-:W-:Y:S02]  /*1f70*/  UIADD3 UR16, UP0, UPT, UR10, 0x2, URZ ;  /* 0x000000020a107890 */ /* 0x000fe4000ff1e0ff */
[----:B------:R-:W-:Y:S01]  /*1f80*/  UIADD3 UR30, UP1, UPT, UR12, 0x2, URZ ;  /* 0x000000020c1e7890 */ /* 0x000fe2000ff3e0ff */
[----:B------:R-:W-:Y:S01]  /*1f90*/  UMOV UR5, URZ ;  /* 0x000000ff00057c82 */ /* 0x000fe20008000000 */
[----:B------:R-:W-:Y:S01]  /*1fa0*/  UMOV UR6, URZ ;  /* 0x000000ff00067c82 */ /* 0x000fe20008000000 */
[----:B------:R-:W-:-:S02]  /*1fb0*/  UIADD3.X UR17, UPT, UPT, UR5, -0x7fffbfe0, URZ, UP0, !UPT ;  /* 0x8000402005117890 */ /* 0x000fc400087fe4ff */
[----:B------:R-:W-:Y:S01]  /*1fc0*/  UIADD3.X UR31, UPT, UPT, UR6, -0x7fffbfe0, URZ, UP1, !UPT ;  /* 0x80004020061f7890 */ /* 0x000fe20008ffe4ff */
[----:B------:R-:W-:Y:S01]  /*1fd0*/  UMOV UR32, 0x0 ;  /* 0x0000000000207882 */ /* 0x000fe20000000000 */
[----:B------:R-:W-:Y:S01]  /*1fe0*/  UMOV UR33, 0x8200490 ;  /* 0x0820049000217882 */ /* 0x000fe20000000000 */
[----:B------:R-:W-:Y:S01]  /*1ff0*/  UMOV UR11, 0x80004020 ;  /* 0x80004020000b7882 */ /* 0x000fe20000000000 */
[----:B------:R-:W-:Y:S01]  /*2000*/  UMOV UR13, 0x80004020 ;  /* 0x80004020000d7882 */ /* 0x000fe20000000000 */
[----:B------:R-:W-:Y:S01]  /*2010*/  UMOV UR6, 0x0 ;  /* 0x0000000000067882 */ /* 0x000fe20000000000 */
[----:B------:R-:W-:Y:S01]  /*2020*/  UMOV UR7, 0x8200490 ;  /* 0x0820049000077882 */ /* 0x000fe20000000000 */
[----:B------:R3:W-:Y:S02]  /*2030*/  UTCHMMA gdesc[UR10], gdesc[UR12], tmem[UR23], tmem[UR32], idesc[UR33], UPT ;  /* 0x00ff200c0a0075ea */ /* 0x0007e4000b800017 */
[----:B------:R3:W-:Y:S01]  /*2040*/  UTCHMMA gdesc[UR16], gdesc[UR30], tmem[UR23], tmem[UR6], idesc[UR7], UPT ;  /* 0x00ff061e100075ea */ /* 0x0007e2000b800017 */
[----:B------:R-:W-:-:S02]  /*2050*/  NOP ;  /* 0x0000000000007918 */ /* 0x000fc40000000000 */
.L_x_60:
[----:B------:R-:W-:Y:S01]  /*2060*/  ELECT P0, URZ, PT ;  /* 0x0000000000ff782f */ /* 0x000fe20003800000 */
[----:B---3--:R-:W-:-:S03]  /*2070*/  UIADD3 UR6, UPT, UPT, UR28, 0x8010, URZ ;  /* 0x000080101c067890 */ /* 0x008fc6000fffe0ff */
[----:B------:R-:W-:Y:S01]  /*2080*/  ISETP.LT.U32.AND P0, PT, R68, 0x20, P0 ;  /* 0x000000204400780c */ /* 0x000fe20000701070 */
[----:B------:R-:W-:-:S12]  /*2090*/  UMOV UR7, URZ ;  /* 0x000000ff00077c82 */ /* 0x000fd80008000000 */
[----:B------:R-:W-:Y:S01]  /*20a0*/  VOTEU.ANY UP0, P0 ;  /* 0x0000000000ff7886 */ /* 0x000fe20000000100 */
[----:B------:R-:W-:-:S04]  /*20b0*/  VOTEU.ANY UP1, P0 ;  /* 0x0000000000ff7886 */ /* 0x000fc80000020100 */
[----:B------:R-:W-:Y:S02]  /*20c0*/  @UP0 UMOV UR6, UR6 ;  /* 0x0000000600060c82 */ /* 0x000fe40008000000 */
[----:B------:R3:W-:Y:S01]  /*20d0*/  @UP1 UTCBAR [UR6], URZ ;  /* 0x000000ff060013e9 */ /* 0x0007e200080000ff */
[----:B------:R-:W-:Y:S06]  /*20e0*/  BAR.SYNC.DEFER_BLOCKING 0x0 ;  /* 0x0000000000007b1d */ /* 0x000fec0000010000 */
[----:B------:R-:W5:Y:S02]  /*20f0*/  SYNCS.PHASECHK.TRANS64.TRYWAIT P0, [UR28+0x8010], R2 ;  /* 0x00801002ff0075a7 */ /* 0x000f64000800111c */
[----:B---3-5:R-:W-:Y:S05]  /*2100*/  @!P0 BRA `(.L_x_61) ;  /* 0x0000000800488947 */ /* 0x028fea0003800000 */
.L_x_73:
[----:B------:R-:W-:Y:S02]  /*2110*/  UIADD3 UR9, UPT, UPT, UR9, 0x1, URZ ;  /* 0x0000000109097890 */ /* 0x000fe4000fffe0ff */
[----:B------:R-:W-:Y:S02]  /*2120*/  UIADD3 UR14, UPT, UPT, UR14, 0x20, URZ ;  /* 0x000000200e0e7890 */ /* 0x000fe4000fffe0ff */
[----:B------:R-:W-:-:S04]  /*2130*/  UISETP.NE.U32.AND UP0, UPT, UR9, 0x2, UPT ;  /* 0x000000020900788c */ /* 0x000fc8000bf05070 */
[----:B------:R-:W-:Y:S02]  /*2140*/  USEL UR5, URZ, 0x1, UP0 ;  /* 0x00000001ff057887 */ /* 0x000fe40008000000 */
[----:B------:R-:W-:Y:S02]  /*2150*/  USEL UR9, UR9, URZ, UP0 ;  /* 0x000000ff09097287 */ /* 0x000fe40008000000 */
[----:B--2---:R-:W-:Y:S02]  /*2160*/  UISETP.GE.AND UP0, UPT, UR14, UR29, UPT ;  /* 0x0000001d0e00728c */ /* 0x004fe4000bf06270 */
[----:B------:R-:W-:-:S07]  /*2170*/  ULOP3.LUT UR4, UR4, UR5, URZ, 0x3c, !UPT ;  /* 0x0000000504047292 */ /* 0x000fce000f8e3cff */
[----:B------:R-:W-:Y:S05]  /*2180*/  BRA.U !UP0, `(.L_x_62) ;  /* 0xfffffff908f07547 */ /* 0x000fea000b83ffff */
.L_x_55:
[----:B-----5:R-:W-:Y:S06]  /*2190*/  BAR.SYNC.DEFER_BLOCKING 0x0 ;  /* 0x0000000000007b1d */ /* 0x020fec0000010000 */
[----:B------:R-:W-:Y:S04]  /*21a0*/  BSSY.RECONVERGENT B5, `(.L_x_63) ;  /* 0x0000004000057945 */ /* 0x000fe80003800200 */
[----:B------:R-:W-:Y:S05]  /*21b0*/  @P3 BRA `(.L_x_64) ;  /* 0x0000000000083947 */ /* 0x000fea0003800000 */
[----:B------:R-:W2:Y:S02]  /*21c0*/  SYNCS.CCTL.IV [UR8+0x8000] ;  /* 0x00800000ff0079b1 */ /* 0x000ea40008000008 */
[----:B--2---:R-:W2:Y:S02]  /*21d0*/  SYNCS.CCTL.IV [UR8+0x8010] ;  /* 0x00801000ff0079b1 */ /* 0x004ea40008000008 */
.L_x_64:
[----:B------:R-:W-:Y:S05]  /*21e0*/  BSYNC.RECONVERGENT B5 ;  /* 0x0000000000057941 */ /* 0x000fea0003800200 */
.L_x_63:
[----:B--2---:R-:W-:Y:S06]  /*21f0*/  BAR.SYNC.DEFER_BLOCKING 0x0 ;  /* 0x0000000000007b1d */ /* 0x004fec0000010000 */
[----:B------:R-:W-:Y:S04]  /*2200*/  BSSY.RECONVERGENT B5, `(.L_x_65) ;  /* 0x0000004000057945 */ /* 0x000fe80003800200 */
[----:B------:R-:W-:Y:S05]  /*2210*/  @P3 BRA `(.L_x_66) ;  /* 0x0000000000083947 */ /* 0x000fea0003800000 */
[----:B------:R-:W2:Y:S02]  /*2220*/  SYNCS.CCTL.IV [UR8+0x8008] ;  /* 0x00800800ff0079b1 */ /* 0x000ea40008000008 */
[----:B--2---:R-:W2:Y:S02]  /*2230*/  SYNCS.CCTL.IV [UR8+0x8018] ;  /* 0x00801800ff0079b1 */ /* 0x004ea40008000008 */
.L_x_66:
[----:B------:R-:W-:Y:S05]  /*2240*/  BSYNC.RECONVERGENT B5 ;  /* 0x0000000000057941 */ /* 0x000fea0003800200 */
.L_x_65:
[----:B------:R-:W-:Y:S01]  /*2250*/  USHF.L.U32 UR4, UR22, 0x15, URZ ;  /* 0x0000001516047899 */ /* 0x000fe200080006ff */
[C---:B------:R-:W-:Y:S01]  /*2260*/  IMAD.SHL.U32 R2, R0.reuse, 0x80, RZ ;  /* 0x0000008000027824 */ /* 0x040fe200078e00ff */
[----:B------:R-:W-:Y:S01]  /*2270*/  USHF.L.U32 UR5, UR22, 0x4, URZ ;  /* 0x0000000416057899 */ /* 0x000fe200080006ff */
[----:B------:R-:W-:Y:S01]  /*2280*/  IMAD.SHL.U32 R3, R0, 0x10, RZ ;  /* 0x0000001000037824 */ /* 0x000fe200078e00ff */
[----:B------:R-:W-:Y:S02]  /*2290*/  ULOP3.LUT UR4, UR4, 0x600000, URZ, 0xc0, !UPT ;  /* 0x0060000004047892 */ /* 0x000fe4000f8ec0ff */
[----:B------:R-:W-:Y:S01]  /*22a0*/  ULOP3.LUT UR5, UR5, 0x40, URZ, 0xc0, !UPT ;  /* 0x0000004005057892 */ /* 0x000fe2000f8ec0ff */
[----:B------:R-:W-:Y:S02]  /*22b0*/  LOP3.LUT R2, R2, 0x7f80, RZ, 0xc0, !PT ;  /* 0x00007f8002027812 */ /* 0x000fe400078ec0ff */
[----:B------:R-:W-:Y:S01]  /*22c0*/  ELECT P0, URZ, PT ;  /* 0x0000000000ff782f */ /* 0x000fe20003800000 */
[----:B------:R-:W-:Y:S01]  /*22d0*/  UIADD3 UR4, UPT, UPT, UR5, UR4, UR23 ;  /* 0x0000000405047290 */ /* 0x000fe2000fffe017 */
[----:B------:R-:W-:Y:S01]  /*22e0*/  LOP3.LUT R2, R2, 0x70, R3, 0xf8, !PT ;  /* 0x0000007002027812 */ /* 0x000fe200078ef803 */
[----:B------:R-:W-:Y:S01]  /*22f0*/  ULOP3.LUT UR22, UR22, 0x1, URZ, 0xc0, !UPT ;  /* 0x0000000116167892 */ /* 0x000fe2000f8ec0ff */
[----:B------:R-:W-:Y:S01]  /*2300*/  ISETP.LT.U32.AND P0, PT, R68, 0x40, P0 ;  /* 0x000000404400780c */ /* 0x000fe20000701070 */
[----:B------:R-:W-:Y:S01]  /*2310*/  UMOV UR6, UR15 ;  /* 0x0000000f00067c82 */ /* 0x000fe20008000000 */
[C---:B------:R-:W-:Y:S01]  /*2320*/  LOP3.LUT R0, R2.reuse, 0x10, RZ, 0x3c, !PT ;  /* 0x0000001002007812 */ /* 0x040fe200078e3cff */
[----:B------:R-:W-:Y:S01]  /*2330*/  ULEA UR5, UR22, UR19, 0x6 ;  /* 0x0000001316057291 */ /* 0x000fe2000f8e30ff */
[----:B------:R-:W-:-:S02]  /*2340*/  LOP3.LUT R3, R2, 0x20, RZ, 0x3c, !PT ;  /* 0x0000002002037812 */ /* 0x000fc400078e3cff */
[----:B----4-:R-:W3:Y:S01]  /*2350*/  LDTM.x64 R4, tmem[UR4] ;  /* 0x00000004000479ee */ /* 0x010ee20008340000 */
[----:B------:R-:W-:Y:S01]  /*2360*/  NOP ;  /* 0x0000000000007918 */ /* 0x000fe20000000000 */
[----:B------:R-:W-:-:S05]  /*2370*/  ULEA UR4, UR22, UR8, 0xe ;  /* 0x0000000816047291 */ /* 0x000fca000f8e70ff */
[----:B---3--:R-:W-:Y:S01]  /*2380*/  VOTEU.ANY UP1, P0 ;  /* 0x0000000000ff7886 */ /* 0x008fe20000020100 */
[----:B------:R-:W-:Y:S01]  /*2390*/  VOTEU.ANY UP0, P0 ;  /* 0x0000000000ff7886 */ /* 0x000fe20000000100 */
[----:B------:R-:W-:Y:S02]  /*23a0*/  F2FP.BF16.F32.PACK_AB R4, R5, R4 ;  /* 0x000000040504723e */ /* 0x000fe400000010ff */
[----:B------:R-:W-:Y:S02]  /*23b0*/  F2FP.BF16.F32.PACK_AB R5, R7, R6 ;  /* 0x000000060705723e */ /* 0x000fe400000010ff */
[----:B------:R-:W-:Y:S02]  /*23c0*/  F2FP.BF16.F32.PACK_AB R12, R13, R12 ;  /* 0x0000000c0d0c723e */ /* 0x000fe400000010ff */
[----:B------:R-:W-:Y:S02]  /*23d0*/  F2FP.BF16.F32.PACK_AB R6, R9, R8 ;  /* 0x000000080906723e */ /* 0x000fe400000010ff */
[----:B------:R-:W-:-:S02]  /*23e0*/  F2FP.BF16.F32.PACK_AB R7, R11, R10 ;  /* 0x0000000a0b07723e */ /* 0x000fc400000010ff */
[----:B------:R-:W-:Y:S02]  /*23f0*/  F2FP.BF16.F32.PACK_AB R13, R15, R14 ;  /* 0x0000000e0f0d723e */ /* 0x000fe400000010ff */
[----:B------:R-:W-:Y:S01]  /*2400*/  F2FP.BF16.F32.PACK_AB R20, R21, R20 ;  /* 0x000000141514723e */ /* 0x000fe200000010ff */
[----:B--2---:R2:W-:Y:S01]  /*2410*/  STS.128 [R2+UR8], R4 ;  /* 0x0000000402007988 */ /* 0x0045e20008000c08 */
[----:B------:R-:W-:Y:S02]  /*2420*/  F2FP.BF16.F32.PACK_AB R14, R17, R16 ;  /* 0x00000010110e723e */ /* 0x000fe400000010ff */
[----:B------:R-:W-:Y:S02]  /*2430*/  F2FP.BF16.F32.PACK_AB R15, R19, R18 ;  /* 0x00000012130f723e */ /* 0x000fe400000010ff */
[----:B------:R-:W-:Y:S02]  /*2440*/  F2FP.BF16.F32.PACK_AB R21, R23, R22 ;  /* 0x000000161715723e */ /* 0x000fe400000010ff */
[----:B------:R-:W-:Y:S01]  /*2450*/  F2FP.BF16.F32.PACK_AB R28, R29, R28 ;  /* 0x0000001c1d1c723e */ /* 0x000fe200000010ff */
[----:B------:R2:W-:Y:S01]  /*2460*/  STS.128 [R0+UR8], R12 ;  /* 0x0000000c00007988 */ /* 0x0005e20008000c08 */
[----:B------:R-:W-:-:S02]  /*2470*/  F2FP.BF16.F32.PACK_AB R22, R25, R24 ;  /* 0x000000181916723e */ /* 0x000fc400000010ff */
[----:B------:R-:W-:Y:S02]  /*2480*/  F2FP.BF16.F32.PACK_AB R23, R27, R26 ;  /* 0x0000001a1b17723e */ /* 0x000fe400000010ff */
[----:B------:R-:W-:Y:S02]  /*2490*/  F2FP.BF16.F32.PACK_AB R29, R31, R30 ;  /* 0x0000001e1f1d723e */ /* 0x000fe400000010ff */
[----:B------:R-:W-:Y:S01]  /*24a0*/  F2FP.BF16.F32.PACK_AB R36, R37, R36 ;  /* 0x000000242524723e */ /* 0x000fe200000010ff */
[----:B------:R2:W-:Y:S01]  /*24b0*/  STS.128 [R3+UR8], R20 ;  /* 0x0000001403007988 */ /* 0x0005e20008000c08 */
[----:B------:R-:W-:Y:S02]  /*24c0*/  F2FP.BF16.F32.PACK_AB R30, R33, R32 ;  /* 0x00000020211e723e */ /* 0x000fe400000010ff */
[----:B------:R-:W-:Y:S02]  /*24d0*/  F2FP.BF16.F32.PACK_AB R31, R35, R34 ;  /* 0x00000022231f723e */ /* 0x000fe400000010ff */
[----:B------:R-:W-:-:S02]  /*24e0*/  F2FP.BF16.F32.PACK_AB R37, R39, R38 ;  /* 0x000000262725723e */ /* 0x000fc400000010ff */
[----:B------:R-:W-:Y:S02]  /*24f0*/  F2FP.BF16.F32.PACK_AB R44, R45, R44 ;  /* 0x0000002c2d2c723e */ /* 0x000fe400000010ff */
[----:B------:R-:W-:Y:S02]  /*2500*/  LOP3.LUT R8, R2, 0x30, RZ, 0x3c, !PT ;  /* 0x0000003002087812 */ /* 0x000fe400078e3cff */
[----:B------:R-:W-:Y:S02]  /*2510*/  F2FP.BF16.F32.PACK_AB R38, R41, R40 ;  /* 0x000000282926723e */ /* 0x000fe400000010ff */
[----:B------:R-:W-:Y:S01]  /*2520*/  F2FP.BF16.F32.PACK_AB R39, R43, R42 ;  /* 0x0000002a2b27723e */ /* 0x000fe200000010ff */
[----:B------:R2:W-:Y:S01]  /*2530*/  STS.128 [R8+UR8], R28 ;  /* 0x0000001c08007988 */ /* 0x0005e20008000c08 */
[----:B------:R-:W-:Y:S02]  /*2540*/  F2FP.BF16.F32.PACK_AB R45, R47, R46 ;  /* 0x0000002e2f2d723e */ /* 0x000fe400000010ff */
[----:B------:R-:W-:-:S02]  /*2550*/  F2FP.BF16.F32.PACK_AB R52, R53, R52 ;  /* 0x000000343534723e */ /* 0x000fc400000010ff */
[C---:B------:R-:W-:Y:S02]  /*2560*/  LOP3.LUT R9, R2.reuse, 0x40, RZ, 0x3c, !PT ;  /* 0x0000004002097812 */ /* 0x040fe400078e3cff */
[----:B------:R-:W-:Y:S02]  /*2570*/  F2FP.BF16.F32.PACK_AB R46, R49, R48 ;  /* 0x00000030312e723e */ /* 0x000fe400000010ff */
[----:B------:R-:W-:Y:S01]  /*2580*/  F2FP.BF16.F32.PACK_AB R47, R51, R50 ;  /* 0x00000032332f723e */ /* 0x000fe200000010ff */
[----:B------:R2:W-:Y:S01]  /*2590*/  STS.128 [R9+UR8], R36 ;  /* 0x0000002409007988 */ /* 0x0005e20008000c08 */
[----:B------:R-:W-:Y:S02]  /*25a0*/  F2FP.BF16.F32.PACK_AB R53, R55, R54 ;  /* 0x000000363735723e */ /* 0x000fe400000010ff */
[----:B------:R-:W-:Y:S02]  /*25b0*/  F2FP.BF16.F32.PACK_AB R60, R61, R60 ;  /* 0x0000003c3d3c723e */ /* 0x000fe400000010ff */
[----:B------:R-:W-:-:S02]  /*25c0*/  LOP3.LUT R10, R2, 0x50, RZ, 0x3c, !PT ;  /* 0x00000050020a7812 */ /* 0x000fc400078e3cff */
[----:B------:R-:W-:Y:S02]  /*25d0*/  F2FP.BF16.F32.PACK_AB R54, R57, R56 ;  /* 0x000000383936723e */ /* 0x000fe400000010ff */
[----:B------:R-:W-:Y:S01]  /*25e0*/  F2FP.BF16.F32.PACK_AB R55, R59, R58 ;  /* 0x0000003a3b37723e */ /* 0x000fe200000010ff */
[----:B------:R2:W-:Y:S01]  /*25f0*/  STS.128 [R10+UR8], R44 ;  /* 0x0000002c0a007988 */ /* 0x0005e20008000c08 */
[----:B------:R-:W-:Y:S02]  /*2600*/  F2FP.BF16.F32.PACK_AB R61, R63, R62 ;  /* 0x0000003e3f3d723e */ /* 0x000fe400000010ff */
[C---:B------:R-:W-:Y:S02]  /*2610*/  LOP3.LUT R11, R2.reuse, 0x60, RZ, 0x3c, !PT ;  /* 0x00000060020b7812 */ /* 0x040fe400078e3cff */
[----:B------:R-:W-:Y:S02]  /*2620*/  F2FP.BF16.F32.PACK_AB R62, R65, R64 ;  /* 0x00000040413e723e */ /* 0x000fe400000010ff */
[----:B------:R-:W-:Y:S01]  /*2630*/  F2FP.BF16.F32.PACK_AB R63, R67, R66 ;  /* 0x00000042433f723e */ /* 0x000fe200000010ff */
[----:B------:R2:W-:Y:S01]  /*2640*/  STS.128 [R11+UR8], R52 ;  /* 0x000000340b007988 */ /* 0x0005e20008000c08 */
[----:B------:R-:W-:-:S05]  /*2650*/  LOP3.LUT R16, R2, 0x70, RZ, 0x3c, !PT ;  /* 0x0000007002107812 */ /* 0x000fca00078e3cff */
[----:B------:R2:W-:Y:S01]  /*2660*/  STS.128 [R16+UR8], R60 ;  /* 0x0000003c10007988 */ /* 0x0005e20008000c08 */
[----:B------:R3:W-:Y:S06]  /*2670*/  MEMBAR.ALL.CTA ;  /* 0x0000000000007992 */ /* 0x0007ec0000008000 */
[----:B---3--:R-:W3:Y:S02]  /*2680*/  FENCE.VIEW.ASYNC.S ;  /* 0x00000000000073c6 */ /* 0x008ee40000000000 */
[----:B---3--:R-:W-:Y:S06]  /*2690*/  BAR.SYNC.DEFER_BLOCKING 0x0 ;  /* 0x0000000000007b1d */ /* 0x008fec0000010000 */
[----:B------:R2:W-:Y:S01]  /*26a0*/  @UP1 UTMASTG.2D [UR4], [UR20] ;  /* 0x00000004140013b5 */ /* 0x0005e20008008000 */
[----:B------:R0:W-:Y:S01]  /*26b0*/  UTMACMDFLUSH ;  /* 0x00000000000079b7 */ /* 0x0001e20000000000 */
[----:B------:R-:W-:-:S04]  /*26c0*/  DEPBAR.LE SB0, 0x0 ;  /* 0x000080000000791a */ /* 0x000fc80000000000 */
[----:B------:R-:W-:Y:S08]  /*26d0*/  BAR.SYNC.DEFER_BLOCKING 0x0 ;  /* 0x0000000000007b1d */ /* 0x000ff00000010000 */
[----:B------:R-:W-:Y:S06]  /*26e0*/  BAR.SYNC.DEFER_BLOCKING 0x0 ;  /* 0x0000000000007b1d */ /* 0x000fec0000010000 */
[----:B--2---:R-:W-:Y:S05]  /*26f0*/  @P2 BRA `(.L_x_67) ;  /* 0x0000000000a02947 */ /* 0x004fea0003800000 */
[----:B------:R-:W2:Y:S01]  /*2700*/  S2UR UR5, SR_CgaCtaId ;  /* 0x00000000000579c3 */ /* 0x000ea20000008800 */
[----:B------:R-:W-:Y:S01]  /*2710*/  NOP ;  /* 0x0000000000007918 */ /* 0x000fe20000000000 */
[----:B------:R-:W-:Y:S01]  /*2720*/  UMOV UR4, 0x50 ;  /* 0x0000005000047882 */ /* 0x000fe20000000000 */
[----:B------:R-:W-:Y:S02]  /*2730*/  IMAD.U32 R0, RZ, RZ, UR23 ;  /* 0x00000017ff007e24 */ /* 0x000fe4000f8e00ff */
[----:B------:R-:W-:Y:S02]  /*2740*/  IMAD.MOV.U32 R3, RZ, RZ, 0xf ;  /* 0x0000000fff037424 */ /* 0x000fe400078e00ff */
[----:B------:R-:W-:Y:S01]  /*2750*/  IMAD.MOV.U32 R7, RZ, RZ, 0x1 ;  /* 0x00000001ff077424 */ /* 0x000fe200078e00ff */
[----:B------:R-:W-:-:S04]  /*2760*/  LOP3.LUT R0, R0, 0xffff, RZ, 0xc0, !PT ;  /* 0x0000ffff00007812 */ /* 0x000fc800078ec0ff */
[----:B------:R-:W-:-:S05]  /*2770*/  SHF.R.U32.HI R0, RZ, 0x5, R0 ;  /* 0x00000005ff007819 */ /* 0x000fca0000011600 */
[----:B------:R-:W-:Y:S01]  /*2780*/  VIADD R2, R0, 0x10 ;  /* 0x0000001000027836 */ /* 0x000fe20000000000 */
[----:B------:R-:W-:Y:S01]  /*2790*/  SHF.L.U32 R0, R3, R0, RZ ;  /* 0x0000000003007219 */ /* 0x000fe200000006ff */
[----:B--2---:R-:W-:-:S03]  /*27a0*/  ULEA UR6, UR5, UR4, 0x18 ;  /* 0x0000000405067291 */ /* 0x004fc6000f8ec0ff */
[----:B------:R-:W-:-:S04]  /*27b0*/  SHF.L.U32 R3, R7, R2, RZ ;  /* 0x0000000207037219 */ /* 0x000fc800000006ff */
[----:B------:R-:W-:Y:S02]  /*27c0*/  LOP3.LUT R0, R3, R0, RZ, 0xfc, !PT ;  /* 0x0000000003007212 */ /* 0x000fe400078efcff */
[----:B------:R-:W2:Y:S02]  /*27d0*/  LDS R5, [UR6] ;  /* 0x00000006ff057984 */ /* 0x000ea40008000800 */
[C---:B------:R-:W-:Y:S02]  /*27e0*/  LOP3.LUT R2, R0.reuse, 0xffff, RZ, 0xc0, !PT ;  /* 0x0000ffff00027812 */ /* 0x040fe400078ec0ff */
[----:B--2---:R-:W-:-:S04]  /*27f0*/  LOP3.LUT R3, R0, 0xffff, R5, 0x80, !PT ;  /* 0x0000ffff00037812 */ /* 0x004fc800078e8005 */
[----:B------:R-:W-:-:S13]  /*2800*/  ISETP.NE.AND P0, PT, R3, R2, PT ;  /* 0x000000020300720c */ /* 0x000fda0003f05270 */
[----:B------:R-:W-:Y:S05]  /*2810*/  @P0 BRA `(.L_x_68) ;  /* 0x0000000000500947 */ /* 0x000fea0003800000 */
[----:B------:R-:W-:Y:S02]  /*2820*/  SHF.R.U32.HI R5, RZ, 0x10, R5 ;  /* 0x00000010ff057819 */ /* 0x000fe40000011605 */
[----:B------:R-:W-:-:S04]  /*2830*/  SHF.R.U32.HI R2, RZ, 0x10, R0 ;  /* 0x00000010ff027819 */ /* 0x000fc80000011600 */
[----:B------:R-:W-:-:S04]  /*2840*/  LOP3.LUT R5, R5, R2, RZ, 0xc0, !PT ;  /* 0x0000000205057212 */ /* 0x000fc800078ec0ff */
[----:B------:R-:W-:-:S13]  /*2850*/  ISETP.NE.AND P0, PT, R5, R2, PT ;  /* 0x000000020500720c */ /* 0x000fda0003f05270 */
[----:B------:R-:W-:Y:S05]  /*2860*/  @P0 BRA `(.L_x_69) ;  /* 0x0000000000300947 */ /* 0x000fea0003800000 */
[----:B------:R-:W-:Y:S01]  /*2870*/  R2UR UR4, R0 ;  /* 0x00000000000472ca */ /* 0x000fe200000e0000 */
[----:B------:R-:W-:Y:S01]  /*2880*/  VOTEU.ANY UR5, UPT, PT ;  /* 0x0000000000057886 */ /* 0x000fe200038e0100 */
[----:B------:R-:W2:Y:S01]  /*2890*/  S2R R0, SR_LANEID ;  /* 0x0000000000007919 */ /* 0x000ea20000000000 */
[----:B------:R-:W-:-:S10]  /*28a0*/  UFLO.U32 UR5, UR5 ;  /* 0x00000005000572bd */ /* 0x000fd400080e0000 */
[----:B------:R-:W-:-:S06]  /*28b0*/  ULOP3.LUT UR4, URZ, UR4, URZ, 0x33, !UPT ;  /* 0x00000004ff047292 */ /* 0x000fcc000f8e33ff */
[----:B------:R-:W-:-:S04]  /*28c0*/  IMAD.U32 R2, RZ, RZ, UR4 ;  /* 0x00000004ff027e24 */ /* 0x000fc8000f8e00ff */
[----:B------:R-:W3:Y:S02]  /*28d0*/  REDUX UR7, R2 ;  /* 0x00000000020773c4 */ /* 0x000ee40000000000 */
[----:B------:R4:W-:Y:S01]  /*28e0*/  UTCATOMSWS.AND URZ, UR4 ;  /* 0x0000000400ff79e3 */ /* 0x0009e20008000000 */
[----:B--2---:R-:W-:Y:S01]  /*28f0*/  ISETP.EQ.U32.AND P0, PT, R0, UR5, PT ;  /* 0x0000000500007c0c */ /* 0x004fe2000bf02070 */
[----:B---3--:R-:W-:-:S12]  /*2900*/  IMAD.U32 R0, RZ, RZ, UR7 ;  /* 0x00000007ff007e24 */ /* 0x008fd8000f8e00ff */
[----:B------:R4:W-:Y:S01]  /*2910*/  @P0 ATOMS.AND RZ, [UR6], R0 ;  /* 0x00000000ffff098c */ /* 0x0009e2000a800006 */
[----:B------:R-:W-:Y:S05]  /*2920*/  BRA `(.L_x_67) ;  /* 0x0000000000147947 */ /* 0x000fea0003800000 */
.L_x_69:
[----:B------:R-:W-:-:S07]  /*2930*/  MOV R2, 0x2950 ;  /* 0x0000295000027802 */ /* 0x000fce0000000f00 */
[----:B-1----:R-:W-:Y:S05]  /*2940*/  CALL.REL.NOINC `($__internal_0_$__cuda_sm10x_tcgen05_guardrail_trap_col_being_dealloced_not_returned_by_alloc) ;  /* 0x0000000000447944 */ /* 0x002fea0003c00000 */
[----:B------:R-:W-:Y:S05]  /*2950*/  BRA `(.L_x_67) ;  /* 0x0000000000087947 */ /* 0x000fea0003800000 */
.L_x_68:
[----:B------:R-:W-:-:S07]  /*2960*/  MOV R2, 0x2980 ;  /* 0x0000298000027802 */ /* 0x000fce0000000f00 */
[----:B-1----:R-:W-:Y:S05]  /*2970*/  CALL.REL.NOINC `($__internal_2_$__cuda_sm10x_tcgen05_guardrail_trap_unallocated_columns_being_dealloced) ;  /* 0x0000000000507944 */ /* 0x002fea0003c00000 */
.L_x_67:
[----:B------:R-:W-:Y:S01]  /*2980*/  NOP ;  /* 0x0000000000007918 */ /* 0x000fe20000000000 */
[----:B----4-:R-:W-:Y:S05]  /*2990*/  EXIT ;  /* 0x000000000000794d */ /* 0x010fea0003800000 */
.L_x_56:
[----:B------:R-:W2:Y:S02]  /*29a0*/  SYNCS.PHASECHK.TRANS64.TRYWAIT P0, [UR8+0x8000], RZ ;  /* 0x008000ffff0075a7 */ /* 0x000ea40008001108 */
[----:B--2---:R-:W-:Y:S05]  /*29b0*/  @!P0 BRA `(.L_x_56) ;  /* 0xfffffffc00f88947 */ /* 0x004fea000383ffff */
[----:B------:R-:W-:Y:S05]  /*29c0*/  BRA `(.L_x_70) ;  /* 0xfffffff0004c7947 */ /* 0x000fea000383ffff */
.L_x_58:
[----:B------:R-:W2:Y:S02]  /*29d0*/  SYNCS.PHASECHK.TRANS64.TRYWAIT P1, [UR8+0x8010], RZ ;  /* 0x008010ffff0075a7 */ /* 0x000ea40008021108 */
[----:B--2---:R-:W-:Y:S05]  /*29e0*/  @!P1 BRA `(.L_x_58) ;  /* 0xfffffffc00f89947 */ /* 0x004fea000383ffff */
[----:B------:R-:W-:Y:S05]  /*29f0*/  BRA `(.L_x_71) ;  /* 0xfffffff000c07947 */ /* 0x000fea000383ffff */
.L_x_59:
[----:B------:R-:W3:Y:S02]  /*2a00*/  SYNCS.PHASECHK.TRANS64.TRYWAIT P0, [UR28+0x8000], R2 ;  /* 0x00800002ff0075a7 */ /* 0x000ee4000800111c */
[----:B---3--:R-:W-:Y:S05]  /*2a10*/  @!P0 BRA `(.L_x_59) ;  /* 0xfffffffc00f88947 */ /* 0x008fea000383ffff */
[----:B------:R-:W-:Y:S05]  /*2a20*/  BRA `(.L_x_72) ;  /* 0xfffffff4003c7947 */ /* 0x000fea000383ffff */
.L_x_61:
[----:B------:R-:W3:Y:S02]  /*2a30*/  SYNCS.PHASECHK.TRANS64.TRYWAIT P0, [UR28+0x8010], R2 ;  /* 0x00801002ff0075a7 */ /* 0x000ee4000800111c */
[----:B---3--:R-:W-:Y:S05]  /*2a40*/  @!P0 BRA `(.L_x_61) ;  /* 0xfffffffc00f88947 */ /* 0x008fea000383ffff */
[----:B------:R-:W-:Y:S05]  /*2a50*/  BRA `(.L_x_73) ;  /* 0xfffffff400ac7947 */ /* 0x000fea000383ffff */
        .weak           $__internal_0_$__cuda_sm10x_tcgen05_guardrail_trap_col_being_dealloced_not_returned_by_alloc
        .type           $__internal_0_$__cuda_sm10x_tcgen05_guardrail_trap_col_being_dealloced_not_returned_by_alloc,@function
        .size           $__internal_0_$__cuda_sm10x_tcgen05_guardrail_trap_col_being_dealloced_not_returned_by_alloc,($__internal_1_$__cuda_sm10x_tcgen05_guardrail_trap_phase_invalid_during_alloc - $__internal_0_$__cuda_sm10x_tcgen05_guardrail_trap_col_being_dealloced_not_returned_by_alloc)
$__internal_0_$__cuda_sm10x_tcgen05_guardrail_trap_col_being_dealloced_not_returned_by_alloc:
[----:B------:R-:W-:Y:S05]  /*2a60*/  BPT.TRAP 0x1 ;  /* 0x000000040000795c */ /* 0x000fea0000300000 */
[----:B------:R-:W-:-:S04]  /*2a70*/  IMAD.MOV.U32 R3, RZ, RZ, 0x0 ;  /* 0x00000000ff037424 */ /* 0x000fc800078e00ff */
[----:B------:R-:W-:Y:S05]  /*2a80*/  RET.REL.NODEC R2 `(gluon_tcgen05) ;  /* 0xffffffd4025c7950 */ /* 0x000fea0003c3ffff */
        .weak           $__internal_1_$__cuda_sm10x_tcgen05_guardrail_trap_phase_invalid_during_alloc
        .type           $__internal_1_$__cuda_sm10x_tcgen05_guardrail_trap_phase_invalid_during_alloc,@function
        .size           $__internal_1_$__cuda_sm10x_tcgen05_guardrail_trap_phase_invalid_during_alloc,($__internal_2_$__cuda_sm10x_tcgen05_guardrail_trap_unallocated_columns_being_dealloced - $__internal_1_$__cuda_sm10x_tcgen05_guardrail_trap_phase_invalid_during_alloc)
$__internal_1_$__cuda_sm10x_tcgen05_guardrail_trap_phase_invalid_during_alloc:
[----:B------:R-:W-:Y:S05]  /*2a90*/  BPT.TRAP 0x1 ;  /* 0x000000040000795c */ /* 0x000fea0000300000 */
[----:B------:R-:W-:-:S04]  /*2aa0*/  IMAD.MOV.U32 R3, RZ, RZ, 0x0 ;  /* 0x00000000ff037424 */ /* 0x000fc800078e00ff */
[----:B------:R-:W-:Y:S05]  /*2ab0*/  RET.REL.NODEC R2 `(gluon_tcgen05) ;  /* 0xffffffd402507950 */ /* 0x000fea0003c3ffff */
        .weak           $__internal_2_$__cuda_sm10x_tcgen05_guardrail_trap_unallocated_columns_being_dealloced
        .type           $__internal_2_$__cuda_sm10x_tcgen05_guardrail_trap_unallocated_columns_being_dealloced,@function
        .size           $__internal_2_$__cuda_sm10x_tcgen05_guardrail_trap_unallocated_columns_being_dealloced,(.L_x_77 - $__internal_2_$__cuda_sm10x_tcgen05_guardrail_trap_unallocated_columns_being_dealloced)
$__internal_2_$__cuda_sm10x_tcgen05_guardrail_trap_unallocated_columns_being_dealloced:
[----:B------:R-:W-:Y:S05]  /*2ac0*/  BPT.TRAP 0x1 ;  /* 0x000000040000795c */ /* 0x000fea0000300000 */
[----:B------:R-:W-:-:S04]  /*2ad0*/  IMAD.MOV.U32 R3, RZ, RZ, 0x0 ;  /* 0x00000000ff037424 */ /* 0x000fc800078e00ff */
[----:B------:R-:W-:Y:S05]  /*2ae0*/  RET.REL.NODEC R2 `(gluon_tcgen05) ;  /* 0xffffffd402447950 */ /* 0x000fea0003c3ffff */
.L_x_74:
[----:B------:R-:W-:-:S00]  /*2af0*/  BRA `(.L_x_74) ;  /* 0xfffffffc00fc7947 */ /* 0x000fc0000383ffff */
[----:B------:R-:W-:-:S00]  /*2b00*/  NOP ;  /* 0x0000000000007918 */ /* 0x000fc00000000000 */
[----:B------:R-:W-:-:S00]  /*2b10*/  NOP ;  /* 0x0000000000007918 */ /* 0x000fc00000000000 */
[----:B------:R-:W-:-:S00]  /*2b20*/  NOP ;  /* 0x0000000000007918 */ /* 0x000fc00000000000 */
[----:B------:R-:W-:-:S00]  /*2b30*/  NOP ;  /* 0x0000000000007918 */ /* 0x000fc00000000000 */
[----:B------:R-:W-:-:S00]  /*2b40*/  NOP ;  /* 0x0000000000007918 */ /* 0x000fc00000000000 */
[----:B------:R-:W-:-:S00]  /*2b50*/  NOP ;  /* 0x0000000000007918 */ /* 0x000fc00000000000 */
[----:B------:R-:W-:-:S00]  /*2b60*/  NOP ;  /* 0x0000000000007918 */ /* 0x000fc00000000000 */
[----:B------:R-:W-:-:S00]  /*2b70*/  NOP ;  /* 0x0000000000007918 */ /* 0x000fc00000000000 */
.L_x_77:


//--------------------- .nv.shared.gluon_tcgen05  --------------------------
	.section	.nv.shared.gluon_tcgen05,"aw",@nobits
	.sectionflags	@""
	.align	16
	.zero		1024


//--------------------- .nv.shared.reserved.0     --------------------------
	.section	.nv.shared.reserved.0,"aw",@nobits
	.align	8
	.weak		__nv_reservedSMEM_offset_0_alias
	.size		__nv_reservedSMEM_offset_0_alias, 0, 64
	.other		__nv_reservedSMEM_offset_0_alias,@"STO_CUDA_RESERVED_SHARED STV_DEFAULT"
__nv_reservedSMEM_offset_0_alias:
	.zero		0
.nv.shared.reserved.0:
	.zero		64
	.weak		__nv_reservedSMEM_allocation_phase
	.type		__nv_reservedSMEM_allocation_phase,@object
	.size		__nv_reservedSMEM_allocation_phase,(.L_0 - __nv_reservedSMEM_allocation_phase)
__nv_reservedSMEM_allocation_phase:
	.zero		1
.L_0:
	.zero		7
	.weak		__nv_reservedSMEM_devtool_atexit_pc
	.type		__nv_reservedSMEM_devtool_atexit_pc,@object
	.size		__nv_reservedSMEM_devtool_atexit_pc,(__nv_reservedSMEM_allocation_mask - __nv_reservedSMEM_devtool_atexit_pc)
__nv_reservedSMEM_devtool_atexit_pc:
	.zero		8
	.weak		__nv_reservedSMEM_allocation_mask
	.type		__nv_reservedSMEM_allocation_mask,@object
	.size		__nv_reservedSMEM_allocation_mask,(.L_2 - __nv_reservedSMEM_allocation_mask)
__nv_reservedSMEM_allocation_mask:
	.zero		4
.L_2:


//--------------------- .nv.constant0.gluon_tcgen05 --------------------------
	.section	.nv.constant0.gluon_tcgen05,"a",@progbits
	.sectionflags	@""
	.align	4
.nv.constant0.gluon_tcgen05:
	.zero		976


//--------------------- SYMBOLS --------------------------

	.type		.nv.reservedSmem.offset0,@object
	.size		.nv.reservedSmem.offset0,0x4
	.type		.nv.reservedSmem.cap,@object
	.size		.nv.reservedSmem.cap,0x4
